//
// Generated by NVIDIA NVVM Compiler
//
// Compiler Build ID: CL-36424714
// Cuda compilation tools, release 13.0, V13.0.88
// Based on NVVM 20.0.0
//

.version 9.0
.target sm_100
.address_size 64

.func  (.param .b32 func_retval0) _Z2g1P12interval_gpuIfE
(
	.param .b64 _Z2g1P12interval_gpuIfE_param_0
)
;
.func  (.param .b32 func_retval0) _Z2g2P12interval_gpuIfE
(
	.param .b64 _Z2g2P12interval_gpuIfE_param_0
)
;
.func  (.param .b32 func_retval0) _Z2g3P12interval_gpuIfE
(
	.param .b64 _Z2g3P12interval_gpuIfE_param_0
)
;
.func  (.param .b32 func_retval0) _Z2g4P12interval_gpuIfE
(
	.param .b64 _Z2g4P12interval_gpuIfE_param_0
)
;
.extern .func  (.param .b32 func_retval0) vprintf
(
	.param .b64 vprintf_param_0,
	.param .b64 vprintf_param_1
)
;
.extern .func  (.param .b64 func_retval0) malloc
(
	.param .b64 malloc_param_0
)
;
.const .align 4 .b8 dev_box[16];
.const .align 4 .b8 dev_threads[4];
.const .align 4 .b8 dev_blocks[4];
.const .align 4 .b8 dev_n_of_ints[4];
.const .align 4 .u32 dev_n_of_func = 4;
.const .align 8 .u64 dev_func_pp[4] = {_Z2g1P12interval_gpuIfE, _Z2g2P12interval_gpuIfE, _Z2g3P12interval_gpuIfE, _Z2g4P12interval_gpuIfE};
.global .align 1 .b8 $str[13] = {99, 111, 114, 110, 101, 114, 32, 61, 32, 37, 100, 10};

.func  (.param .b32 func_retval0) _Z2g1P12interval_gpuIfE(
	.param .b64 _Z2g1P12interval_gpuIfE_param_0
)
{
	.reg .pred 	%p<3>;
	.reg .b32 	%r<4>;
	.reg .b32 	%f<27>;
	.reg .b64 	%rd<2>;

	ld.param.u64 	%rd1, [_Z2g1P12interval_gpuIfE_param_0];
	ld.f32 	%f1, [%rd1];
	mul.f32 	%f2, %f1, %f1;
	ld.f32 	%f3, [%rd1+4];
	mul.f32 	%f4, %f1, %f3;
	min.f32 	%f5, %f2, %f4;
	mul.f32 	%f6, %f3, %f3;
	min.f32 	%f7, %f4, %f6;
	min.f32 	%f8, %f5, %f7;
	max.f32 	%f9, %f2, %f4;
	max.f32 	%f10, %f4, %f6;
	max.f32 	%f11, %f9, %f10;
	ld.f32 	%f12, [%rd1+8];
	mul.f32 	%f13, %f12, %f12;
	ld.f32 	%f14, [%rd1+12];
	mul.f32 	%f15, %f12, %f14;
	min.f32 	%f16, %f13, %f15;
	mul.f32 	%f17, %f14, %f14;
	min.f32 	%f18, %f15, %f17;
	min.f32 	%f19, %f16, %f18;
	max.f32 	%f20, %f13, %f15;
	max.f32 	%f21, %f15, %f17;
	max.f32 	%f22, %f20, %f21;
	add.f32 	%f23, %f8, %f19;
	add.f32 	%f24, %f11, %f22;
	add.f32 	%f25, %f23, 0fC3100000;
	add.f32 	%f26, %f24, 0fC3100000;
	setp.lt.f32 	%p1, %f26, 0f00000000;
	selp.u32 	%r1, 1, 0, %p1;
	setp.lt.f32 	%p2, %f25, 0f00000000;
	selp.u32 	%r2, 1, 0, %p2;
	add.s32 	%r3, %r1, %r2;
	st.param.b32 	[func_retval0], %r3;
	ret;

}
.func  (.param .b32 func_retval0) _Z2g2P12interval_gpuIfE(
	.param .b64 _Z2g2P12interval_gpuIfE_param_0
)
{
	.reg .pred 	%p<3>;
	.reg .b32 	%r<4>;
	.reg .b32 	%f<26>;
	.reg .b64 	%rd<2>;

	ld.param.u64 	%rd1, [_Z2g2P12interval_gpuIfE_param_0];
	ld.f32 	%f1, [%rd1];
	mul.f32 	%f2, %f1, %f1;
	ld.f32 	%f3, [%rd1+4];
	mul.f32 	%f4, %f1, %f3;
	min.f32 	%f5, %f2, %f4;
	mul.f32 	%f6, %f3, %f3;
	min.f32 	%f7, %f4, %f6;
	min.f32 	%f8, %f5, %f7;
	max.f32 	%f9, %f2, %f4;
	max.f32 	%f10, %f4, %f6;
	max.f32 	%f11, %f9, %f10;
	mov.f32 	%f12, 0f42800000;
	sub.f32 	%f13, %f12, %f11;
	sub.f32 	%f14, %f12, %f8;
	ld.f32 	%f15, [%rd1+8];
	mul.f32 	%f16, %f15, %f15;
	ld.f32 	%f17, [%rd1+12];
	mul.f32 	%f18, %f15, %f17;
	min.f32 	%f19, %f16, %f18;
	mul.f32 	%f20, %f17, %f17;
	min.f32 	%f21, %f18, %f20;
	min.f32 	%f22, %f19, %f21;
	max.f32 	%f23, %f16, %f18;
	max.f32 	%f24, %f18, %f20;
	max.f32 	%f25, %f23, %f24;
	setp.lt.f32 	%p1, %f14, %f22;
	selp.u32 	%r1, 1, 0, %p1;
	setp.lt.f32 	%p2, %f13, %f25;
	selp.u32 	%r2, 1, 0, %p2;
	add.s32 	%r3, %r2, %r1;
	st.param.b32 	[func_retval0], %r3;
	ret;

}
.func  (.param .b32 func_retval0) _Z2g3P12interval_gpuIfE(
	.param .b64 _Z2g3P12interval_gpuIfE_param_0
)
{
	.reg .pred 	%p<3>;
	.reg .b32 	%r<4>;
	.reg .b32 	%f<29>;
	.reg .b64 	%rd<2>;

	ld.param.u64 	%rd1, [_Z2g3P12interval_gpuIfE_param_0];
	ld.f32 	%f1, [%rd1];
	add.f32 	%f2, %f1, 0fC0A00000;
	ld.f32 	%f3, [%rd1+4];
	add.f32 	%f4, %f3, 0fC0A00000;
	mul.f32 	%f5, %f2, %f2;
	mul.f32 	%f6, %f2, %f4;
	min.f32 	%f7, %f5, %f6;
	mul.f32 	%f8, %f4, %f4;
	min.f32 	%f9, %f6, %f8;
	min.f32 	%f10, %f7, %f9;
	max.f32 	%f11, %f5, %f6;
	max.f32 	%f12, %f6, %f8;
	max.f32 	%f13, %f11, %f12;
	ld.f32 	%f14, [%rd1+8];
	mul.f32 	%f15, %f14, %f14;
	ld.f32 	%f16, [%rd1+12];
	mul.f32 	%f17, %f14, %f16;
	min.f32 	%f18, %f15, %f17;
	mul.f32 	%f19, %f16, %f16;
	min.f32 	%f20, %f17, %f19;
	min.f32 	%f21, %f18, %f20;
	max.f32 	%f22, %f15, %f17;
	max.f32 	%f23, %f17, %f19;
	max.f32 	%f24, %f22, %f23;
	add.f32 	%f25, %f10, %f21;
	add.f32 	%f26, %f13, %f24;
	add.f32 	%f27, %f25, 0fC3100000;
	add.f32 	%f28, %f26, 0fC3100000;
	setp.lt.f32 	%p1, %f28, 0f00000000;
	selp.u32 	%r1, 1, 0, %p1;
	setp.lt.f32 	%p2, %f27, 0f00000000;
	selp.u32 	%r2, 1, 0, %p2;
	add.s32 	%r3, %r1, %r2;
	st.param.b32 	[func_retval0], %r3;
	ret;

}
.func  (.param .b32 func_retval0) _Z2g4P12interval_gpuIfE(
	.param .b64 _Z2g4P12interval_gpuIfE_param_0
)
{
	.reg .pred 	%p<3>;
	.reg .b32 	%r<4>;
	.reg .b32 	%f<28>;
	.reg .b64 	%rd<2>;

	ld.param.u64 	%rd1, [_Z2g4P12interval_gpuIfE_param_0];
	ld.f32 	%f1, [%rd1];
	add.f32 	%f2, %f1, 0fC0A00000;
	ld.f32 	%f3, [%rd1+4];
	add.f32 	%f4, %f3, 0fC0A00000;
	mul.f32 	%f5, %f2, %f2;
	mul.f32 	%f6, %f2, %f4;
	min.f32 	%f7, %f5, %f6;
	mul.f32 	%f8, %f4, %f4;
	min.f32 	%f9, %f6, %f8;
	min.f32 	%f10, %f7, %f9;
	max.f32 	%f11, %f5, %f6;
	max.f32 	%f12, %f6, %f8;
	max.f32 	%f13, %f11, %f12;
	mov.f32 	%f14, 0f42800000;
	sub.f32 	%f15, %f14, %f13;
	sub.f32 	%f16, %f14, %f10;
	ld.f32 	%f17, [%rd1+8];
	mul.f32 	%f18, %f17, %f17;
	ld.f32 	%f19, [%rd1+12];
	mul.f32 	%f20, %f17, %f19;
	min.f32 	%f21, %f18, %f20;
	mul.f32 	%f22, %f19, %f19;
	min.f32 	%f23, %f20, %f22;
	min.f32 	%f24, %f21, %f23;
	max.f32 	%f25, %f18, %f20;
	max.f32 	%f26, %f20, %f22;
	max.f32 	%f27, %f25, %f26;
	setp.lt.f32 	%p1, %f16, %f24;
	selp.u32 	%r1, 1, 0, %p1;
	setp.lt.f32 	%p2, %f15, %f27;
	selp.u32 	%r2, 1, 0, %p2;
	add.s32 	%r3, %r2, %r1;
	st.param.b32 	[func_retval0], %r3;
	ret;

}
	// .globl	_Z10large_gridIfEvPi
.visible .entry _Z10large_gridIfEvPi(
	.param .u64 .ptr .align 1 _Z10large_gridIfEvPi_param_0
)
{
	.reg .pred 	%p<6>;
	.reg .b32 	%r<44>;
	.reg .b32 	%f<25>;
	.reg .b64 	%rd<25>;

	ld.param.u64 	%rd8, [_Z10large_gridIfEvPi_param_0];
	ld.const.u32 	%r11, [dev_n_of_ints];
	cvt.s64.s32 	%rd9, %r11;
	mul.wide.s32 	%rd10, %r11, 8;
	{ // callseq 0, 0
	.param .b64 param0;
	st.param.b64 	[param0], %rd10;
	.param .b64 retval0;
	call.uni (retval0), 
	malloc, 
	(
	param0
	);
	ld.param.b64 	%rd11, [retval0];
	} // callseq 0
	st.u64 	[%rd11+-8], %rd9;
	cvta.to.global.u64 	%rd12, %rd8;
	ld.const.f32 	%f1, [dev_box];
	mov.u32 	%r12, %tid.x;
	cvt.rn.f32.u32 	%f2, %r12;
	ld.const.f32 	%f3, [dev_box+4];
	sub.f32 	%f4, %f3, %f1;
	mul.f32 	%f5, %f4, %f2;
	mov.u32 	%r13, %ntid.x;
	cvt.rn.f32.u32 	%f6, %r13;
	div.rn.f32 	%f7, %f5, %f6;
	add.f32 	%f8, %f1, %f7;
	add.s32 	%r14, %r12, 1;
	cvt.rn.f32.u32 	%f9, %r14;
	mul.f32 	%f10, %f4, %f9;
	div.rn.f32 	%f11, %f10, %f6;
	add.f32 	%f12, %f1, %f11;
	st.f32 	[%rd11], %f8;
	st.f32 	[%rd11+4], %f12;
	ld.const.f32 	%f13, [dev_box+8];
	mov.u32 	%r15, %ctaid.x;
	cvt.rn.f32.u32 	%f14, %r15;
	ld.const.f32 	%f15, [dev_box+12];
	sub.f32 	%f16, %f15, %f13;
	mul.f32 	%f17, %f16, %f14;
	mov.u32 	%r16, %nctaid.x;
	cvt.rn.f32.u32 	%f18, %r16;
	div.rn.f32 	%f19, %f17, %f18;
	add.f32 	%f20, %f13, %f19;
	add.s32 	%r17, %r15, 1;
	cvt.rn.f32.u32 	%f21, %r17;
	mul.f32 	%f22, %f16, %f21;
	div.rn.f32 	%f23, %f22, %f18;
	add.f32 	%f24, %f13, %f23;
	st.f32 	[%rd11+8], %f20;
	st.f32 	[%rd11+12], %f24;
	mad.lo.s32 	%r18, %r15, %r13, %r12;
	mul.wide.u32 	%rd13, %r18, 4;
	add.s64 	%rd2, %rd12, %rd13;
	mov.b32 	%r19, 1;
	st.global.u32 	[%rd2], %r19;
	ld.const.u32 	%r1, [dev_n_of_func];
	setp.lt.s32 	%p1, %r1, 1;
	@%p1 bra 	$L__BB4_7;
	and.b32  	%r2, %r1, 3;
	setp.lt.u32 	%p2, %r1, 4;
	mov.b32 	%r42, 0;
	@%p2 bra 	$L__BB4_4;
	and.b32  	%r42, %r1, 2147483644;
	mov.u64 	%rd15, dev_func_pp;
	add.s64 	%rd23, %rd15, 16;
	neg.s32 	%r41, %r42;
$L__BB4_3:
	ld.const.u64 	%rd16, [%rd23+-16];
	{ // callseq 1, 0
	.param .b64 param0;
	st.param.b64 	[param0], %rd11;
	.param .b32 retval0;
	prototype_1 : .callprototype (.param .b32 _) _ (.param .b64 _);
	call (retval0), 
	%rd16, 
	(
	param0
	)
	, prototype_1;
	ld.param.b32 	%r21, [retval0];
	} // callseq 1
	ld.global.u32 	%r23, [%rd2];
	mul.lo.s32 	%r24, %r23, %r21;
	st.global.u32 	[%rd2], %r24;
	ld.const.u64 	%rd17, [%rd23+-8];
	{ // callseq 2, 0
	.param .b64 param0;
	st.param.b64 	[param0], %rd11;
	.param .b32 retval0;
	prototype_2 : .callprototype (.param .b32 _) _ (.param .b64 _);
	call (retval0), 
	%rd17, 
	(
	param0
	)
	, prototype_2;
	ld.param.b32 	%r25, [retval0];
	} // callseq 2
	ld.global.u32 	%r27, [%rd2];
	mul.lo.s32 	%r28, %r27, %r25;
	st.global.u32 	[%rd2], %r28;
	ld.const.u64 	%rd18, [%rd23];
	{ // callseq 3, 0
	.param .b64 param0;
	st.param.b64 	[param0], %rd11;
	.param .b32 retval0;
	prototype_3 : .callprototype (.param .b32 _) _ (.param .b64 _);
	call (retval0), 
	%rd18, 
	(
	param0
	)
	, prototype_3;
	ld.param.b32 	%r29, [retval0];
	} // callseq 3
	ld.global.u32 	%r31, [%rd2];
	mul.lo.s32 	%r32, %r31, %r29;
	st.global.u32 	[%rd2], %r32;
	ld.const.u64 	%rd19, [%rd23+8];
	{ // callseq 4, 0
	.param .b64 param0;
	st.param.b64 	[param0], %rd11;
	.param .b32 retval0;
	prototype_4 : .callprototype (.param .b32 _) _ (.param .b64 _);
	call (retval0), 
	%rd19, 
	(
	param0
	)
	, prototype_4;
	ld.param.b32 	%r33, [retval0];
	} // callseq 4
	ld.global.u32 	%r35, [%rd2];
	mul.lo.s32 	%r36, %r35, %r33;
	st.global.u32 	[%rd2], %r36;
	add.s32 	%r41, %r41, 4;
	add.s64 	%rd23, %rd23, 32;
	setp.ne.s32 	%p3, %r41, 0;
	@%p3 bra 	$L__BB4_3;
$L__BB4_4:
	setp.eq.s32 	%p4, %r2, 0;
	@%p4 bra 	$L__BB4_7;
	mul.wide.u32 	%rd20, %r42, 8;
	mov.u64 	%rd21, dev_func_pp;
	add.s64 	%rd24, %rd21, %rd20;
	neg.s32 	%r43, %r2;
$L__BB4_6:
	.pragma "nounroll";
	ld.const.u64 	%rd22, [%rd24];
	{ // callseq 5, 0
	.param .b64 param0;
	st.param.b64 	[param0], %rd11;
	.param .b32 retval0;
	prototype_5 : .callprototype (.param .b32 _) _ (.param .b64 _);
	call (retval0), 
	%rd22, 
	(
	param0
	)
	, prototype_5;
	ld.param.b32 	%r37, [retval0];
	} // callseq 5
	ld.global.u32 	%r39, [%rd2];
	mul.lo.s32 	%r40, %r39, %r37;
	st.global.u32 	[%rd2], %r40;
	add.s64 	%rd24, %rd24, 8;
	add.s32 	%r43, %r43, 1;
	setp.ne.s32 	%p5, %r43, 0;
	@%p5 bra 	$L__BB4_6;
$L__BB4_7:
	ret;

}
	// .globl	_Z11second_gridIfEvPiS0_
.visible .entry _Z11second_gridIfEvPiS0_(
	.param .u64 .ptr .align 1 _Z11second_gridIfEvPiS0__param_0,
	.param .u64 .ptr .align 1 _Z11second_gridIfEvPiS0__param_1
)
{
	.local .align 8 .b8 	__local_depot5[8];
	.reg .b64 	%SP;
	.reg .b64 	%SPL;
	.reg .pred 	%p<7>;
	.reg .b32 	%r<55>;
	.reg .b32 	%f<37>;
	.reg .b64 	%rd<31>;

	mov.u64 	%SPL, __local_depot5;
	cvta.local.u64 	%SP, %SPL;
	ld.param.u64 	%rd9, [_Z11second_gridIfEvPiS0__param_0];
	ld.param.u64 	%rd10, [_Z11second_gridIfEvPiS0__param_1];
	cvta.to.global.u64 	%rd1, %rd10;
	ld.const.f32 	%f1, [dev_box];
	ld.global.u32 	%r13, [%rd1];
	ld.const.u32 	%r14, [dev_threads];
	div.s32 	%r15, %r13, %r14;
	mul.lo.s32 	%r16, %r15, %r14;
	sub.s32 	%r17, %r13, %r16;
	cvt.rn.f32.s32 	%f2, %r17;
	ld.const.f32 	%f3, [dev_box+4];
	sub.f32 	%f4, %f3, %f1;
	mul.f32 	%f5, %f4, %f2;
	cvt.rn.f32.s32 	%f6, %r14;
	div.rn.f32 	%f7, %f5, %f6;
	add.f32 	%f8, %f1, %f7;
	ld.const.f32 	%f9, [dev_box+8];
	cvt.rn.f32.s32 	%f10, %r15;
	ld.const.f32 	%f11, [dev_box+12];
	sub.f32 	%f12, %f11, %f9;
	mul.f32 	%f13, %f12, %f10;
	ld.const.u32 	%r18, [dev_blocks];
	cvt.rn.f32.s32 	%f14, %r18;
	div.rn.f32 	%f15, %f13, %f14;
	add.f32 	%f16, %f9, %f15;
	ld.const.u32 	%r19, [dev_n_of_ints];
	cvt.s64.s32 	%rd11, %r19;
	mul.wide.s32 	%rd12, %r19, 8;
	{ // callseq 6, 0
	.param .b64 param0;
	st.param.b64 	[param0], %rd12;
	.param .b64 retval0;
	call.uni (retval0), 
	malloc, 
	(
	param0
	);
	ld.param.b64 	%rd13, [retval0];
	} // callseq 6
	st.u64 	[%rd13+-8], %rd11;
	cvta.to.global.u64 	%rd14, %rd9;
	mov.u32 	%r1, %tid.x;
	cvt.rn.f32.u32 	%f17, %r1;
	div.rn.f32 	%f18, %f4, %f6;
	mul.f32 	%f19, %f18, %f17;
	mov.u32 	%r20, %ntid.x;
	cvt.rn.f32.u32 	%f20, %r20;
	div.rn.f32 	%f21, %f19, %f20;
	add.f32 	%f22, %f8, %f21;
	add.s32 	%r21, %r1, 1;
	cvt.rn.f32.u32 	%f23, %r21;
	mul.f32 	%f24, %f18, %f23;
	div.rn.f32 	%f25, %f24, %f20;
	add.f32 	%f26, %f8, %f25;
	st.f32 	[%rd13], %f22;
	st.f32 	[%rd13+4], %f26;
	mov.u32 	%r22, %ctaid.x;
	cvt.rn.f32.u32 	%f27, %r22;
	div.rn.f32 	%f28, %f12, %f14;
	mul.f32 	%f29, %f28, %f27;
	mov.u32 	%r23, %nctaid.x;
	cvt.rn.f32.u32 	%f30, %r23;
	div.rn.f32 	%f31, %f29, %f30;
	add.f32 	%f32, %f16, %f31;
	add.s32 	%r24, %r22, 1;
	cvt.rn.f32.u32 	%f33, %r24;
	mul.f32 	%f34, %f28, %f33;
	div.rn.f32 	%f35, %f34, %f30;
	add.f32 	%f36, %f16, %f35;
	st.f32 	[%rd13+8], %f32;
	st.f32 	[%rd13+12], %f36;
	mul.lo.s32 	%r2, %r22, %r20;
	add.s32 	%r25, %r2, %r1;
	mul.wide.u32 	%rd15, %r25, 4;
	add.s64 	%rd3, %rd14, %rd15;
	mov.b32 	%r26, 1;
	st.global.u32 	[%rd3], %r26;
	ld.const.u32 	%r3, [dev_n_of_func];
	setp.lt.s32 	%p1, %r3, 1;
	@%p1 bra 	$L__BB5_7;
	and.b32  	%r4, %r3, 3;
	setp.lt.u32 	%p2, %r3, 4;
	mov.b32 	%r53, 0;
	@%p2 bra 	$L__BB5_4;
	and.b32  	%r53, %r3, 2147483644;
	mov.u64 	%rd17, dev_func_pp;
	add.s64 	%rd29, %rd17, 16;
	neg.s32 	%r52, %r53;
$L__BB5_3:
	ld.const.u64 	%rd18, [%rd29+-16];
	{ // callseq 7, 0
	.param .b64 param0;
	st.param.b64 	[param0], %rd13;
	.param .b32 retval0;
	prototype_7 : .callprototype (.param .b32 _) _ (.param .b64 _);
	call (retval0), 
	%rd18, 
	(
	param0
	)
	, prototype_7;
	ld.param.b32 	%r28, [retval0];
	} // callseq 7
	ld.global.u32 	%r30, [%rd3];
	mul.lo.s32 	%r31, %r30, %r28;
	st.global.u32 	[%rd3], %r31;
	ld.const.u64 	%rd19, [%rd29+-8];
	{ // callseq 8, 0
	.param .b64 param0;
	st.param.b64 	[param0], %rd13;
	.param .b32 retval0;
	prototype_8 : .callprototype (.param .b32 _) _ (.param .b64 _);
	call (retval0), 
	%rd19, 
	(
	param0
	)
	, prototype_8;
	ld.param.b32 	%r32, [retval0];
	} // callseq 8
	ld.global.u32 	%r34, [%rd3];
	mul.lo.s32 	%r35, %r34, %r32;
	st.global.u32 	[%rd3], %r35;
	ld.const.u64 	%rd20, [%rd29];
	{ // callseq 9, 0
	.param .b64 param0;
	st.param.b64 	[param0], %rd13;
	.param .b32 retval0;
	prototype_9 : .callprototype (.param .b32 _) _ (.param .b64 _);
	call (retval0), 
	%rd20, 
	(
	param0
	)
	, prototype_9;
	ld.param.b32 	%r36, [retval0];
	} // callseq 9
	ld.global.u32 	%r38, [%rd3];
	mul.lo.s32 	%r39, %r38, %r36;
	st.global.u32 	[%rd3], %r39;
	ld.const.u64 	%rd21, [%rd29+8];
	{ // callseq 10, 0
	.param .b64 param0;
	st.param.b64 	[param0], %rd13;
	.param .b32 retval0;
	prototype_10 : .callprototype (.param .b32 _) _ (.param .b64 _);
	call (retval0), 
	%rd21, 
	(
	param0
	)
	, prototype_10;
	ld.param.b32 	%r40, [retval0];
	} // callseq 10
	ld.global.u32 	%r42, [%rd3];
	mul.lo.s32 	%r43, %r42, %r40;
	st.global.u32 	[%rd3], %r43;
	add.s32 	%r52, %r52, 4;
	add.s64 	%rd29, %rd29, 32;
	setp.ne.s32 	%p3, %r52, 0;
	@%p3 bra 	$L__BB5_3;
$L__BB5_4:
	setp.eq.s32 	%p4, %r4, 0;
	@%p4 bra 	$L__BB5_7;
	mul.wide.u32 	%rd22, %r53, 8;
	mov.u64 	%rd23, dev_func_pp;
	add.s64 	%rd30, %rd23, %rd22;
	neg.s32 	%r54, %r4;
$L__BB5_6:
	.pragma "nounroll";
	ld.const.u64 	%rd24, [%rd30];
	{ // callseq 11, 0
	.param .b64 param0;
	st.param.b64 	[param0], %rd13;
	.param .b32 retval0;
	prototype_11 : .callprototype (.param .b32 _) _ (.param .b64 _);
	call (retval0), 
	%rd24, 
	(
	param0
	)
	, prototype_11;
	ld.param.b32 	%r44, [retval0];
	} // callseq 11
	ld.global.u32 	%r46, [%rd3];
	mul.lo.s32 	%r47, %r46, %r44;
	st.global.u32 	[%rd3], %r47;
	add.s64 	%rd30, %rd30, 8;
	add.s32 	%r54, %r54, 1;
	setp.ne.s32 	%p5, %r54, 0;
	@%p5 bra 	$L__BB5_6;
$L__BB5_7:
	neg.s32 	%r48, %r1;
	setp.ne.s32 	%p6, %r2, %r48;
	@%p6 bra 	$L__BB5_9;
	ld.global.u32 	%r49, [%rd1];
	add.u64 	%rd25, %SP, 0;
	add.u64 	%rd26, %SPL, 0;
	st.local.u32 	[%rd26], %r49;
	mov.u64 	%rd27, $str;
	cvta.global.u64 	%rd28, %rd27;
	{ // callseq 12, 0
	.param .b64 param0;
	st.param.b64 	[param0], %rd28;
	.param .b64 param1;
	st.param.b64 	[param1], %rd25;
	.param .b32 retval0;
	call.uni (retval0), 
	vprintf, 
	(
	param0, 
	param1
	);
	ld.param.b32 	%r50, [retval0];
	} // callseq 12
$L__BB5_9:
	ret;

}


// ===== COMPILED SASS (sm_100) =====

	.target	sm_100

	.elftype	@"ET_EXEC"


//--------------------- .note.nv.tkinfo           --------------------------
	.section	.note.nv.tkinfo,"",@"SHT_NOTE"
	.sectionflags	@"SHF_NOTE_NV_TKINFO"
	.tkinfo
        /*0018*/ 	.word	0x00000002
        /*0030*/ 	.string	""
        /*0030*/ 	.string	"ptxas"
        /*0030*/ 	.string	"Cuda compilation tools, release 13.0, V13.0.88"
        /*0030*/ 	.string	"Build cuda_13.0.r13.0/compiler.36424714_0"
        /*0030*/ 	.string	"-arch sm_100 -m 64 "



//--------------------- .note.nv.cuinfo           --------------------------
	.section	.note.nv.cuinfo,"",@"SHT_NOTE"
	.sectionflags	@"SHF_NOTE_NV_CUINFO"
        /*0018*/ 	.short	0x0002
        /*001a*/ 	.short	0x0064
        /*001c*/ 	.short	0x0082
	.zero		2


//--------------------- .nv.info                  --------------------------
	.section	.nv.info,"",@"SHT_CUDA_INFO"
	.align	4


	//----- nvinfo : EIATTR_REGCOUNT
	.align		4
        /*0000*/ 	.byte	0x04, 0x2f
        /*0002*/ 	.short	(.L_8 - .L_7)
	.align		4
.L_7:
        /*0004*/ 	.word	index@(_Z10large_gridIfEvPi)
        /*0008*/ 	.word	0x0000001c


	//----- nvinfo : EIATTR_FRAME_SIZE
	.align		4
.L_8:
        /*000c*/ 	.byte	0x04, 0x11
        /*000e*/ 	.short	(.L_10 - .L_9)
	.align		4
.L_9:
        /*0010*/ 	.word	index@($__internal_1_$__cuda_sm3x_div_rn_noftz_f32_slowpath)
        /*0014*/ 	.word	0x00000008


	//----- nvinfo : EIATTR_FRAME_SIZE
	.align		4
.L_10:
        /*0018*/ 	.byte	0x04, 0x11
        /*001a*/ 	.short	(.L_12 - .L_11)
	.align		4
.L_11:
        /*001c*/ 	.word	index@($_Z10large_gridIfEvPi$_Z2g4P12interval_gpuIfE)
        /*0020*/ 	.word	0x00000008


	//----- nvinfo : EIATTR_FRAME_SIZE
	.align		4
.L_12:
        /*0024*/ 	.byte	0x04, 0x11
        /*0026*/ 	.short	(.L_14 - .L_13)
	.align		4
.L_13:
        /*0028*/ 	.word	index@($_Z10large_gridIfEvPi$_Z2g3P12interval_gpuIfE)
        /*002c*/ 	.word	0x00000008


	//----- nvinfo : EIATTR_FRAME_SIZE
	.align		4
.L_14:
        /*0030*/ 	.byte	0x04, 0x11
        /*0032*/ 	.short	(.L_16 - .L_15)
	.align		4
.L_15:
        /*0034*/ 	.word	index@($_Z10large_gridIfEvPi$_Z2g2P12interval_gpuIfE)
        /*0038*/ 	.word	0x00000008


	//----- nvinfo : EIATTR_FRAME_SIZE
	.align		4
.L_16:
        /*003c*/ 	.byte	0x04, 0x11
        /*003e*/ 	.short	(.L_18 - .L_17)
	.align		4
.L_17:
        /*0040*/ 	.word	index@($_Z10large_gridIfEvPi$_Z2g1P12interval_gpuIfE)
        /*0044*/ 	.word	0x00000008


	//----- nvinfo : EIATTR_FRAME_SIZE
	.align		4
.L_18:
        /*0048*/ 	.byte	0x04, 0x11
        /*004a*/ 	.short	(.L_20 - .L_19)
	.align		4
.L_19:
        /*004c*/ 	.word	index@(_Z10large_gridIfEvPi)
        /*0050*/ 	.word	0x00000008


	//----- nvinfo : EIATTR_REGCOUNT
	.align		4
.L_20:
        /*0054*/ 	.byte	0x04, 0x2f
        /*0056*/ 	.short	(.L_22 - .L_21)
	.align		4
.L_21:
        /*0058*/ 	.word	index@(_Z11second_gridIfEvPiS0_)
        /*005c*/ 	.word	0x00000020


	//----- nvinfo : EIATTR_FRAME_SIZE
	.align		4
.L_22:
        /*0060*/ 	.byte	0x04, 0x11
        /*0062*/ 	.short	(.L_24 - .L_23)
	.align		4
.L_23:
        /*0064*/ 	.word	index@($__internal_0_$__cuda_sm3x_div_rn_noftz_f32_slowpath)
        /*0068*/ 	.word	0x00000010


	//----- nvinfo : EIATTR_FRAME_SIZE
	.align		4
.L_24:
        /*006c*/ 	.byte	0x04, 0x11
        /*006e*/ 	.short	(.L_26 - .L_25)
	.align		4
.L_25:
        /*0070*/ 	.word	index@($_Z11second_gridIfEvPiS0_$_Z2g4P12interval_gpuIfE)
        /*0074*/ 	.word	0x00000010


	//----- nvinfo : EIATTR_FRAME_SIZE
	.align		4
.L_26:
        /*0078*/ 	.byte	0x04, 0x11
        /*007a*/ 	.short	(.L_28 - .L_27)
	.align		4
.L_27:
        /*007c*/ 	.word	index@($_Z11second_gridIfEvPiS0_$_Z2g3P12interval_gpuIfE)
        /*0080*/ 	.word	0x00000010


	//----- nvinfo : EIATTR_FRAME_SIZE
	.align		4
.L_28:
        /*0084*/ 	.byte	0x04, 0x11
        /*0086*/ 	.short	(.L_30 - .L_29)
	.align		4
.L_29:
        /*0088*/ 	.word	index@($_Z11second_gridIfEvPiS0_$_Z2g2P12interval_gpuIfE)
        /*008c*/ 	.word	0x00000010


	//----- nvinfo : EIATTR_FRAME_SIZE
	.align		4
.L_30:
        /*0090*/ 	.byte	0x04, 0x11
        /*0092*/ 	.short	(.L_32 - .L_31)
	.align		4
.L_31:
        /*0094*/ 	.word	index@($_Z11second_gridIfEvPiS0_$_Z2g1P12interval_gpuIfE)
        /*0098*/ 	.word	0x00000010


	//----- nvinfo : EIATTR_FRAME_SIZE
	.align		4
.L_32:
        /*009c*/ 	.byte	0x04, 0x11
        /*009e*/ 	.short	(.L_34 - .L_33)
	.align		4
.L_33:
        /*00a0*/ 	.word	index@(_Z11second_gridIfEvPiS0_)
        /*00a4*/ 	.word	0x00000010


	//----- nvinfo : EIATTR_MIN_STACK_SIZE
	.align		4
.L_34:
        /*00a8*/ 	.byte	0x04, 0x12
        /*00aa*/ 	.short	(.L_36 - .L_35)
	.align		4
.L_35:
        /*00ac*/ 	.word	index@(_Z11second_gridIfEvPiS0_)
        /*00b0*/ 	.word	0x00000010


	//----- nvinfo : EIATTR_MIN_STACK_SIZE
	.align		4
.L_36:
        /*00b4*/ 	.byte	0x04, 0x12
        /*00b6*/ 	.short	(.L_38 - .L_37)
	.align		4
.L_37:
        /*00b8*/ 	.word	index@(_Z10large_gridIfEvPi)
        /*00bc*/ 	.word	0x00000008
.L_38:


//--------------------- .nv.compat                --------------------------
	.section	.nv.compat,"",@"SHT_CUDA_COMPAT_INFO"
	.align	4
        /*0000*/ 	.byte	0x02, 0x09, 0x00, 0x00, 0x02, 0x02, 0x01, 0x00, 0x02, 0x05, 0x05, 0x00, 0x03, 0x07, 0x01, 0x01
        /*0010*/ 	.byte	0x02, 0x03, 0x00, 0x00, 0x02, 0x06, 0x01, 0x00, 0x04, 0x0b, 0x08, 0x00, 0x01, 0x00, 0x00, 0x00
        /*0020*/ 	.byte	0x00, 0x00, 0x00, 0x00


//--------------------- .nv.info._Z11second_gridIfEvPiS0_ --------------------------
	.section	.nv.info._Z11second_gridIfEvPiS0_,"",@"SHT_CUDA_INFO"
	.sectionflags	@""
	.align	4


	//----- nvinfo : EIATTR_CUDA_API_VERSION
	.align		4
        /*0000*/ 	.byte	0x04, 0x37
        /*0002*/ 	.short	(.L_40 - .L_39)
.L_39:
        /*0004*/ 	.word	0x00000082


	//----- nvinfo : EIATTR_KPARAM_INFO
	.align		4
.L_40:
        /*0008*/ 	.byte	0x04, 0x17
        /*000a*/ 	.short	(.L_42 - .L_41)
.L_41:
        /*000c*/ 	.word	0x00000000
        /*0010*/ 	.short	0x0001
        /*0012*/ 	.short	0x0008
        /*0014*/ 	.byte	0x00, 0xf5, 0x21, 0x00


	//----- nvinfo : EIATTR_KPARAM_INFO
	.align		4
.L_42:
        /*0018*/ 	.byte	0x04, 0x17
        /*001a*/ 	.short	(.L_44 - .L_43)
.L_43:
        /*001c*/ 	.word	0x00000000
        /*0020*/ 	.short	0x0000
        /*0022*/ 	.short	0x0000
        /*0024*/ 	.byte	0x00, 0xf5, 0x21, 0x00


	//----- nvinfo : EIATTR_SPARSE_MMA_MASK
	.align		4
.L_44:
        /*0028*/ 	.byte	0x03, 0x50
        /*002a*/ 	.short	0x0000


	//----- nvinfo : EIATTR_MAXREG_COUNT
	.align		4
        /*002c*/ 	.byte	0x03, 0x1b
        /*002e*/ 	.short	0x00ff


	//----- nvinfo : EIATTR_EXTERNS
	.align		4
        /*0030*/ 	.byte	0x04, 0x0f
        /*0032*/ 	.short	(.L_46 - .L_45)


	//   ....[0]....
	.align		4
.L_45:
        /*0034*/ 	.word	index@(vprintf)


	//   ....[1]....
	.align		4
        /*0038*/ 	.word	index@(malloc)


	//----- nvinfo : EIATTR_MERCURY_ISA_VERSION
	.align		4
.L_46:
        /*003c*/ 	.byte	0x03, 0x5f
        /*003e*/ 	.short	0x0101


	//----- nvinfo : EIATTR_VRC_CTA_INIT_COUNT
	.align		4
        /*0040*/ 	.byte	0x02, 0x4a
	.zero		1
	.zero		1


	//----- nvinfo : EIATTR_SYSCALL_OFFSETS
	.align		4
        /*0044*/ 	.byte	0x04, 0x46
        /*0046*/ 	.short	(.L_48 - .L_47)


	//   ....[0]....
.L_47:
        /*0048*/ 	.word	0x00000570


	//   ....[1]....
        /*004c*/ 	.word	0x00001350


	//----- nvinfo : EIATTR_EXIT_INSTR_OFFSETS
	.align		4
.L_48:
        /*0050*/ 	.byte	0x04, 0x1c
        /*0052*/ 	.short	(.L_50 - .L_49)


	//   ....[0]....
.L_49:
        /*0054*/ 	.word	0x00001290


	//   ....[1]....
        /*0058*/ 	.word	0x00001360


	//----- nvinfo : EIATTR_CRS_STACK_SIZE
	.align		4
.L_50:
        /*005c*/ 	.byte	0x04, 0x1e
        /*005e*/ 	.short	(.L_52 - .L_51)
.L_51:
        /*0060*/ 	.word	0x00000000


	//----- nvinfo : EIATTR_CBANK_PARAM_SIZE
	.align		4
.L_52:
        /*0064*/ 	.byte	0x03, 0x19
        /*0066*/ 	.short	0x0010


	//----- nvinfo : EIATTR_PARAM_CBANK
	.align		4
        /*0068*/ 	.byte	0x04, 0x0a
        /*006a*/ 	.short	(.L_54 - .L_53)
	.align		4
.L_53:
        /*006c*/ 	.word	index@(.nv.constant0._Z11second_gridIfEvPiS0_)
        /*0070*/ 	.short	0x0380
        /*0072*/ 	.short	0x0010


	//----- nvinfo : EIATTR_SW_WAR
	.align		4
.L_54:
        /*0074*/ 	.byte	0x04, 0x36
        /*0076*/ 	.short	(.L_56 - .L_55)
.L_55:
        /*0078*/ 	.word	0x00000008
.L_56:


//--------------------- .nv.info._Z10large_gridIfEvPi --------------------------
	.section	.nv.info._Z10large_gridIfEvPi,"",@"SHT_CUDA_INFO"
	.sectionflags	@""
	.align	4


	//----- nvinfo : EIATTR_CUDA_API_VERSION
	.align		4
        /*0000*/ 	.byte	0x04, 0x37
        /*0002*/ 	.short	(.L_58 - .L_57)
.L_57:
        /*0004*/ 	.word	0x00000082


	//----- nvinfo : EIATTR_KPARAM_INFO
	.align		4
.L_58:
        /*0008*/ 	.byte	0x04, 0x17
        /*000a*/ 	.short	(.L_60 - .L_59)
.L_59:
        /*000c*/ 	.word	0x00000000
        /*0010*/ 	.short	0x0000
        /*0012*/ 	.short	0x0000
        /*0014*/ 	.byte	0x00, 0xf5, 0x21, 0x00


	//----- nvinfo : EIATTR_SPARSE_MMA_MASK
	.align		4
.L_60:
        /*0018*/ 	.byte	0x03, 0x50
        /*001a*/ 	.short	0x0000


	//----- nvinfo : EIATTR_MAXREG_COUNT
	.align		4
        /*001c*/ 	.byte	0x03, 0x1b
        /*001e*/ 	.short	0x00ff


	//----- nvinfo : EIATTR_EXTERNS
	.align		4
        /*0020*/ 	.byte	0x04, 0x0f
        /*0022*/ 	.short	(.L_62 - .L_61)


	//   ....[0]....
	.align		4
.L_61:
        /*0024*/ 	.word	index@(malloc)


	//----- nvinfo : EIATTR_MERCURY_ISA_VERSION
	.align		4
.L_62:
        /*0028*/ 	.byte	0x03, 0x5f
        /*002a*/ 	.short	0x0101


	//----- nvinfo : EIATTR_VRC_CTA_INIT_COUNT
	.align		4
        /*002c*/ 	.byte	0x02, 0x4a
	.zero		1
	.zero		1


	//----- nvinfo : EIATTR_SYSCALL_OFFSETS
	.align		4
        /*0030*/ 	.byte	0x04, 0x46
        /*0032*/ 	.short	(.L_64 - .L_63)


	//   ....[0]....
.L_63:
        /*0034*/ 	.word	0x000000f0


	//----- nvinfo : EIATTR_EXIT_INSTR_OFFSETS
	.align		4
.L_64:
        /*0038*/ 	.byte	0x04, 0x1c
        /*003a*/ 	.short	(.L_66 - .L_65)


	//   ....[0]....
.L_65:
        /*003c*/ 	.word	0x000006c0


	//   ....[1]....
        /*0040*/ 	.word	0x00000ad0


	//   ....[2]....
        /*0044*/ 	.word	0x00000c30


	//----- nvinfo : EIATTR_CRS_STACK_SIZE
	.align		4
.L_66:
        /*0048*/ 	.byte	0x04, 0x1e
        /*004a*/ 	.short	(.L_68 - .L_67)
.L_67:
        /*004c*/ 	.word	0x00000000


	//----- nvinfo : EIATTR_CBANK_PARAM_SIZE
	.align		4
.L_68:
        /*0050*/ 	.byte	0x03, 0x19
        /*0052*/ 	.short	0x0008


	//----- nvinfo : EIATTR_PARAM_CBANK
	.align		4
        /*0054*/ 	.byte	0x04, 0x0a
        /*0056*/ 	.short	(.L_70 - .L_69)
	.align		4
.L_69:
        /*0058*/ 	.word	index@(.nv.constant0._Z10large_gridIfEvPi)
        /*005c*/ 	.short	0x0380
        /*005e*/ 	.short	0x0008


	//----- nvinfo : EIATTR_SW_WAR
	.align		4
.L_70:
        /*0060*/ 	.byte	0x04, 0x36
        /*0062*/ 	.short	(.L_72 - .L_71)
.L_71:
        /*0064*/ 	.word	0x00000008
.L_72:


//--------------------- .nv.callgraph             --------------------------
	.section	.nv.callgraph,"",@"SHT_CUDA_CALLGRAPH"
	.align	4
	.sectionentsize	8
	.align		4
        /*0000*/ 	.word	0x00000000
	.align		4
        /*0004*/ 	.word	0xffffffff
	.align		4
        /*0008*/ 	.word	index@(_Z11second_gridIfEvPiS0_)
	.align		4
        /*000c*/ 	.word	index@(vprintf)
	.align		4
        /*0010*/ 	.word	index@(_Z11second_gridIfEvPiS0_)
	.align		4
        /*0014*/ 	.word	index@(malloc)
	.align		4
        /*0018*/ 	.word	index@(_Z10large_gridIfEvPi)
	.align		4
        /*001c*/ 	.word	index@(malloc)
	.align		4
        /*0020*/ 	.word	0x00000000
	.align		4
        /*0024*/ 	.word	0xfffffffe
	.align		4
        /*0028*/ 	.word	0x00000000
	.align		4
        /*002c*/ 	.word	0xfffffffd
	.align		4
        /*0030*/ 	.word	0x00000000
	.align		4
        /*0034*/ 	.word	0xfffffffc


//--------------------- .nv.constant4             --------------------------
	.section	.nv.constant4,"a",@progbits
	.align	8
	.align		8
.nv.constant4:
        /*0000*/ 	.dword	vprintf
	.align		8
        /*0008*/ 	.dword	malloc
	.align		8
        /*0010*/ 	.dword	$str


//--------------------- .nv.constant3             --------------------------
	.section	.nv.constant3,"a",@progbits
	.align	8
.nv.constant3:
	.type		dev_box,@object
	.size		dev_box,(dev_threads - dev_box)
dev_box:
	.zero		16
	.type		dev_threads,@object
	.size		dev_threads,(dev_blocks - dev_threads)
dev_threads:
	.zero		4
	.type		dev_blocks,@object
	.size		dev_blocks,(dev_n_of_ints - dev_blocks)
dev_blocks:
	.zero		4
	.type		dev_n_of_ints,@object
	.size		dev_n_of_ints,(dev_n_of_func - dev_n_of_ints)
dev_n_of_ints:
	.zero		4
	.type		dev_n_of_func,@object
	.size		dev_n_of_func,(dev_func_pp - dev_n_of_func)
dev_n_of_func:
        /*001c*/ 	.byte	0x04, 0x00, 0x00, 0x00
	.type		dev_func_pp,@object
	.size		dev_func_pp,(.L_5 - dev_func_pp)
dev_func_pp:
        /*0020*/ 	.byte	0x08, 0x00, 0x00, 0x00, 0x00, 0x00, 0x00, 0x00, 0x10, 0x00, 0x00, 0x00, 0x00, 0x00, 0x00, 0x00
        /*0030*/ 	.byte	0x18, 0x00, 0x00, 0x00, 0x00, 0x00, 0x00, 0x00, 0x20, 0x00, 0x00, 0x00, 0x00, 0x00, 0x00, 0x00
.L_5:


//--------------------- .nv.constant2._Z11second_gridIfEvPiS0_ --------------------------
	.section	.nv.constant2._Z11second_gridIfEvPiS0_,"a",@progbits
	.sectionflags	@""
	.align	4
.nv.constant2._Z11second_gridIfEvPiS0_:
        /*0000*/ 	.byte	0x01, 0x00, 0x00, 0x00, 0x00, 0x00, 0x00, 0x00, 0x70, 0x13, 0x00, 0x00, 0x00, 0x00, 0x00, 0x00
        /*0010*/ 	.byte	0x90, 0x15, 0x00, 0x00, 0x00, 0x00, 0x00, 0x00, 0xb0, 0x17, 0x00, 0x00, 0x00, 0x00, 0x00, 0x00
        /*0020*/ 	.byte	0xf0, 0x19, 0x00, 0x00, 0x00, 0x00, 0x00, 0x00


//--------------------- .nv.constant2._Z10large_gridIfEvPi --------------------------
	.section	.nv.constant2._Z10large_gridIfEvPi,"a",@progbits
	.sectionflags	@""
	.align	4
.nv.constant2._Z10large_gridIfEvPi:
        /*0000*/ 	.byte	0x01, 0x00, 0x00, 0x00, 0x00, 0x00, 0x00, 0x00, 0x40, 0x0c, 0x00, 0x00, 0x00, 0x00, 0x00, 0x00
        /*0010*/ 	.byte	0x60, 0x0e, 0x00, 0x00, 0x00, 0x00, 0x00, 0x00, 0x80, 0x10, 0x00, 0x00, 0x00, 0x00, 0x00, 0x00
        /*0020*/ 	.byte	0xc0, 0x12, 0x00, 0x00, 0x00, 0x00, 0x00, 0x00


//--------------------- .text._Z11second_gridIfEvPiS0_ --------------------------
	.section	.text._Z11second_gridIfEvPiS0_,"ax",@progbits
	.align	128
        .global         _Z11second_gridIfEvPiS0_
        .type           _Z11second_gridIfEvPiS0_,@function
        .size           _Z11second_gridIfEvPiS0_,(.L_x_67 - _Z11second_gridIfEvPiS0_)
        .other          _Z11second_gridIfEvPiS0_,@"STO_CUDA_ENTRY STV_DEFAULT"
_Z11second_gridIfEvPiS0_:
.text._Z11second_gridIfEvPiS0_:
[----:B------:R-:W0:Y:S08]  /*0000*/  LDC R1, c[0x0][0x37c] ;  /* 0x0000df00ff017b82 */ /* 0x000e300000000800 */
[----:B------:R-:W1:Y:S01]  /*0010*/  LDC.64 R2, c[0x0][0x388] ;  /* 0x0000e200ff027b82 */ /* 0x000e620000000a00 */
[----:B------:R-:W1:Y:S01]  /*0020*/  LDCU.64 UR36, c[0x0][0x358] ;  /* 0x00006b00ff2477ac */ /* 0x000e620008000a00 */
[----:B0-----:R-:W-:-:S06]  /*0030*/  VIADD R1, R1, 0xfffffff8 ;  /* 0xfffffff801017836 */ /* 0x001fcc0000000000 */
[----:B------:R-:W0:Y:S08]  /*0040*/  LDC R9, c[0x3][0x10] ;  /* 0x00c00400ff097b82 */ /* 0x000e300000000800 */
[----:B------:R-:W2:Y:S01]  /*0050*/  LDC.64 R16, c[0x3][RZ] ;  /* 0x00c00000ff107b82 */ /* 0x000ea20000000a00 */
[----:B-1----:R-:W3:Y:S01]  /*0060*/  LDG.E R2, desc[UR36][R2.64] ;  /* 0x0000002402027981 */ /* 0x002ee2000c1e1900 */
[----:B------:R-:W1:Y:S01]  /*0070*/  LDCU UR4, c[0x0][0x2f8] ;  /* 0x00005f00ff0477ac */ /* 0x000e620008000800 */
[----:B------:R-:W4:Y:S01]  /*0080*/  LDCU UR5, c[0x0][0x2fc] ;  /* 0x00005f80ff0577ac */ /* 0x000f220008000800 */
[----:B0-----:R-:W-:-:S02]  /*0090*/  IABS R7, R9 ;  /* 0x0000000900077213 */ /* 0x001fc40000000000 */
[----:B------:R-:W-:Y:S02]  /*00a0*/  I2FP.F32.S32 R24, R9 ;  /* 0x0000000900187245 */ /* 0x000fe40000201400 */
[----:B------:R-:W0:Y:S01]  /*00b0*/  I2F.RP R0, R7 ;  /* 0x0000000700007306 */ /* 0x000e220000209400 */
[----:B--2---:R-:W-:-:S07]  /*00c0*/  FADD R17, R17, -R16 ;  /* 0x8000001011117221 */ /* 0x004fce0000000000 */
[----:B0-----:R-:W0:Y:S02]  /*00d0*/  MUFU.RCP R0, R0 ;  /* 0x0000000000007308 */ /* 0x001e240000001000 */
[----:B0-----:R-:W-:-:S06]  /*00e0*/  VIADD R4, R0, 0xffffffe ;  /* 0x0ffffffe00047836 */ /* 0x001fcc0000000000 */
[----:B------:R0:W2:Y:S02]  /*00f0*/  F2I.FTZ.U32.TRUNC.NTZ R5, R4 ;  /* 0x0000000400057305 */ /* 0x0000a4000021f000 */
[----:B0-----:R-:W-:Y:S01]  /*0100*/  IMAD.MOV.U32 R4, RZ, RZ, RZ ;  /* 0x000000ffff047224 */ /* 0x001fe200078e00ff */
[----:B--2---:R-:W-:-:S05]  /*0110*/  IADD3 R6, PT, PT, RZ, -R5, RZ ;  /* 0x80000005ff067210 */ /* 0x004fca0007ffe0ff */
[----:B------:R-:W-:-:S04]  /*0120*/  IMAD R11, R6, R7, RZ ;  /* 0x00000007060b7224 */ /* 0x000fc800078e02ff */
[----:B------:R-:W-:Y:S01]  /*0130*/  IMAD.HI.U32 R5, R5, R11, R4 ;  /* 0x0000000b05057227 */ /* 0x000fe200078e0004 */
[----:B---3--:R-:W-:-:S05]  /*0140*/  IABS R6, R2 ;  /* 0x0000000200067213 */ /* 0x008fca0000000000 */
[----:B------:R-:W-:Y:S02]  /*0150*/  IMAD.HI.U32 R3, R5, R6, RZ ;  /* 0x0000000605037227 */ /* 0x000fe400078e00ff */
[----:B------:R-:W0:Y:S02]  /*0160*/  MUFU.RCP R5, R24 ;  /* 0x0000001800057308 */ /* 0x000e240000001000 */
[----:B------:R-:W-:-:S04]  /*0170*/  IMAD.MOV R0, RZ, RZ, -R3 ;  /* 0x000000ffff007224 */ /* 0x000fc800078e0a03 */
[----:B------:R-:W-:-:S05]  /*0180*/  IMAD R0, R7, R0, R6 ;  /* 0x0000000007007224 */ /* 0x000fca00078e0206 */
[----:B------:R-:W-:-:S13]  /*0190*/  ISETP.GT.U32.AND P2, PT, R7, R0, PT ;  /* 0x000000000700720c */ /* 0x000fda0003f44070 */
[-C--:B------:R-:W-:Y:S01]  /*01a0*/  @!P2 IADD3 R0, PT, PT, R0, -R7.reuse, RZ ;  /* 0x800000070000a210 */ /* 0x080fe20007ffe0ff */
[----:B------:R-:W-:Y:S01]  /*01b0*/  @!P2 VIADD R3, R3, 0x1 ;  /* 0x000000010303a836 */ /* 0x000fe20000000000 */
[----:B------:R-:W-:Y:S02]  /*01c0*/  ISETP.NE.AND P2, PT, R9, RZ, PT ;  /* 0x000000ff0900720c */ /* 0x000fe40003f45270 */
[----:B------:R-:W-:Y:S02]  /*01d0*/  ISETP.GE.U32.AND P0, PT, R0, R7, PT ;  /* 0x000000070000720c */ /* 0x000fe40003f06070 */
[----:B------:R-:W-:-:S04]  /*01e0*/  LOP3.LUT R0, R2, R9, RZ, 0x3c, !PT ;  /* 0x0000000902007212 */ /* 0x000fc800078e3cff */
[----:B------:R-:W-:-:S07]  /*01f0*/  ISETP.GE.AND P1, PT, R0, RZ, PT ;  /* 0x000000ff0000720c */ /* 0x000fce0003f26270 */
[----:B------:R-:W-:-:S06]  /*0200*/  @P0 VIADD R3, R3, 0x1 ;  /* 0x0000000103030836 */ /* 0x000fcc0000000000 */
[----:B------:R-:W-:Y:S02]  /*0210*/  @!P1 IADD3 R3, PT, PT, -R3, RZ, RZ ;  /* 0x000000ff03039210 */ /* 0x000fe40007ffe1ff */
[----:B------:R-:W-:Y:S02]  /*0220*/  @!P2 LOP3.LUT R3, RZ, R9, RZ, 0x33, !PT ;  /* 0x00000009ff03a212 */ /* 0x000fe400078e33ff */
[----:B-1----:R-:W-:-:S03]  /*0230*/  IADD3 R16, P1, PT, R1, UR4, RZ ;  /* 0x0000000401107c10 */ /* 0x002fc6000ff3e0ff */
[----:B------:R-:W-:-:S04]  /*0240*/  IMAD.MOV R0, RZ, RZ, -R3 ;  /* 0x000000ffff007224 */ /* 0x000fc800078e0a03 */
[----:B------:R-:W-:-:S05]  /*0250*/  IMAD R2, R9, R0, R2 ;  /* 0x0000000009027224 */ /* 0x000fca00078e0202 */
[----:B------:R-:W-:Y:S01]  /*0260*/  I2FP.F32.S32 R0, R2 ;  /* 0x0000000200007245 */ /* 0x000fe20000201400 */
[----:B0-----:R-:W-:-:S04]  /*0270*/  FFMA R2, -R24, R5, 1 ;  /* 0x3f80000018027423 */ /* 0x001fc80000000105 */
[----:B------:R-:W-:Y:S01]  /*0280*/  FMUL R0, R0, R17 ;  /* 0x0000001100007220 */ /* 0x000fe20000400000 */
[----:B------:R-:W-:Y:S01]  /*0290*/  FFMA R5, R5, R2, R5 ;  /* 0x0000000205057223 */ /* 0x000fe20000000005 */
[----:B----4-:R-:W-:Y:S02]  /*02a0*/  IMAD.X R2, RZ, RZ, UR5, P1 ;  /* 0x00000005ff027e24 */ /* 0x010fe400088e06ff */
[----:B------:R-:W0:Y:S01]  /*02b0*/  FCHK P0, R0, R24 ;  /* 0x0000001800007302 */ /* 0x000e220000000000 */
[----:B------:R-:W-:-:S04]  /*02c0*/  FFMA R4, R0, R5, RZ ;  /* 0x0000000500047223 */ /* 0x000fc800000000ff */
[----:B------:R-:W-:-:S04]  /*02d0*/  FFMA R6, -R24, R4, R0 ;  /* 0x0000000418067223 */ /* 0x000fc80000000100 */
[----:B------:R-:W-:Y:S01]  /*02e0*/  FFMA R23, R5, R6, R4 ;  /* 0x0000000605177223 */ /* 0x000fe20000000004 */
[----:B0-----:R-:W-:Y:S06]  /*02f0*/  @!P0 BRA `(.L_x_0) ;  /* 0x0000000000108947 */ /* 0x001fec0003800000 */
[----:B------:R-:W-:Y:S02]  /*0300*/  MOV R15, R24 ;  /* 0x00000018000f7202 */ /* 0x000fe40000000f00 */
[----:B------:R-:W-:-:S07]  /*0310*/  MOV R4, 0x330 ;  /* 0x0000033000047802 */ /* 0x000fce0000000f00 */
[----:B------:R-:W-:Y:S05]  /*0320*/  CALL.REL.NOINC `($__internal_0_$__cuda_sm3x_div_rn_noftz_f32_slowpath) ;  /* 0x0000001800407944 */ /* 0x000fea0003c00000 */
[----:B------:R-:W-:-:S07]  /*0330*/  IMAD.MOV.U32 R23, RZ, RZ, R0 ;  /* 0x000000ffff177224 */ /* 0x000fce00078e0000 */
.L_x_0:
[----:B------:R-:W0:Y:S01]  /*0340*/  LDCU UR4, c[0x3][0x14] ;  /* 0x00c00280ff0477ac */ /* 0x000e220008000800 */
[----:B------:R-:W1:Y:S01]  /*0350*/  LDC.64 R18, c[0x3][0x8] ;  /* 0x00c00200ff127b82 */ /* 0x000e620000000a00 */
[----:B------:R-:W-:Y:S02]  /*0360*/  I2FP.F32.S32 R0, R3 ;  /* 0x0000000300007245 */ /* 0x000fe40000201400 */
[----:B0-----:R-:W-:Y:S01]  /*0370*/  I2FP.F32.S32 R28, UR4 ;  /* 0x00000004001c7c45 */ /* 0x001fe20008201400 */
[----:B------:R-:W0:Y:S03]  /*0380*/  LDCU UR4, c[0x3][URZ] ;  /* 0x00c00000ff0477ac */ /* 0x000e260008000800 */
[----:B------:R-:W2:Y:S01]  /*0390*/  MUFU.RCP R5, R28 ;  /* 0x0000001c00057308 */ /* 0x000ea20000001000 */
[----:B-1----:R-:W-:-:S04]  /*03a0*/  FADD R19, R19, -R18 ;  /* 0x8000001213137221 */ /* 0x002fc80000000000 */
[----:B------:R-:W-:-:S04]  /*03b0*/  FMUL R0, R0, R19 ;  /* 0x0000001300007220 */ /* 0x000fc80000400000 */
[----:B------:R-:W1:Y:S01]  /*03c0*/  FCHK P0, R0, R28 ;  /* 0x0000001c00007302 */ /* 0x000e620000000000 */
[----:B0-----:R-:W-:Y:S01]  /*03d0*/  FADD R23, R23, UR4 ;  /* 0x0000000417177e21 */ /* 0x001fe20008000000 */
[----:B--2---:R-:W-:-:S04]  /*03e0*/  FFMA R4, -R28, R5, 1 ;  /* 0x3f8000001c047423 */ /* 0x004fc80000000105 */
[----:B------:R-:W-:-:S04]  /*03f0*/  FFMA R5, R5, R4, R5 ;  /* 0x0000000405057223 */ /* 0x000fc80000000005 */
[----:B------:R-:W-:-:S04]  /*0400*/  FFMA R4, R0, R5, RZ ;  /* 0x0000000500047223 */ /* 0x000fc800000000ff */
[----:B------:R-:W-:-:S04]  /*0410*/  FFMA R3, -R28, R4, R0 ;  /* 0x000000041c037223 */ /* 0x000fc80000000100 */
[----:B------:R-:W-:Y:S01]  /*0420*/  FFMA R22, R5, R3, R4 ;  /* 0x0000000305167223 */ /* 0x000fe20000000004 */
[----:B-1----:R-:W-:Y:S06]  /*0430*/  @!P0 BRA `(.L_x_1) ;  /* 0x0000000000108947 */ /* 0x002fec0003800000 */
[----:B------:R-:W-:Y:S01]  /*0440*/  IMAD.MOV.U32 R15, RZ, RZ, R28 ;  /* 0x000000ffff0f7224 */ /* 0x000fe200078e001c */
[----:B------:R-:W-:-:S07]  /*0450*/  MOV R4, 0x470 ;  /* 0x0000047000047802 */ /* 0x000fce0000000f00 */
[----:B------:R-:W-:Y:S05]  /*0460*/  CALL.REL.NOINC `($__internal_0_$__cuda_sm3x_div_rn_noftz_f32_slowpath) ;  /* 0x0000001400f07944 */ /* 0x000fea0003c00000 */
[----:B------:R-:W-:-:S07]  /*0470*/  MOV R22, R0 ;  /* 0x0000000000167202 */ /* 0x000fce0000000f00 */
.L_x_1:
[----:B------:R-:W0:Y:S01]  /*0480*/  LDCU UR6, c[0x3][0x18] ;  /* 0x00c00300ff0677ac */ /* 0x000e220008000800 */
[----:B------:R-:W-:Y:S01]  /*0490*/  MOV R6, 0x8 ;  /* 0x0000000800067802 */ /* 0x000fe20000000f00 */
[----:B------:R-:W1:Y:S05]  /*04a0*/  LDCU UR7, c[0x3][0x8] ;  /* 0x00c00100ff0777ac */ /* 0x000e6a0008000800 */
[----:B------:R-:W2:Y:S01]  /*04b0*/  LDC.64 R6, c[0x4][R6] ;  /* 0x0100000006067b82 */ /* 0x000ea20000000a00 */
[----:B0-----:R-:W-:Y:S02]  /*04c0*/  UIMAD.WIDE UR4, UR6, 0x8, URZ ;  /* 0x00000008060478a5 */ /* 0x001fe4000f8e02ff */
[----:B------:R-:W-:Y:S01]  /*04d0*/  MOV R26, UR6 ;  /* 0x00000006001a7c02 */ /* 0x000fe20008000f00 */
[----:B-1----:R-:W-:-:S03]  /*04e0*/  FADD R22, R22, UR7 ;  /* 0x0000000716167e21 */ /* 0x002fc60008000000 */
[----:B------:R-:W-:Y:S01]  /*04f0*/  IMAD.U32 R4, RZ, RZ, UR4 ;  /* 0x00000004ff047e24 */ /* 0x000fe2000f8e00ff */
[----:B------:R-:W-:Y:S01]  /*0500*/  MOV R8, UR4 ;  /* 0x0000000400087c02 */ /* 0x000fe20008000f00 */
[----:B------:R-:W-:Y:S01]  /*0510*/  USHF.R.S32.HI UR4, URZ, 0x1f, UR6 ;  /* 0x0000001fff047899 */ /* 0x000fe20008011406 */
[----:B------:R-:W-:Y:S02]  /*0520*/  IMAD.U32 R9, RZ, RZ, UR5 ;  /* 0x00000005ff097e24 */ /* 0x000fe4000f8e00ff */
[----:B------:R-:W-:Y:S02]  /*0530*/  IMAD.U32 R5, RZ, RZ, UR5 ;  /* 0x00000005ff057e24 */ /* 0x000fe4000f8e00ff */
[----:B------:R-:W-:Y:S02]  /*0540*/  IMAD.MOV.U32 R5, RZ, RZ, R9 ;  /* 0x000000ffff057224 */ /* 0x000fe400078e0009 */
[----:B------:R-:W-:-:S07]  /*0550*/  IMAD.U32 R27, RZ, RZ, UR4 ;  /* 0x00000004ff1b7e24 */ /* 0x000fce000f8e00ff */
[----:B------:R-:W-:-:S07]  /*0560*/  LEPC R20, `(.L_x_2) ;  /* 0x000000001014794e */ /* 0x000fce0000000000 */
[----:B--2---:R-:W-:Y:S05]  /*0570*/  CALL.ABS.NOINC R6 ;  /* 0x0000000006007343 */ /* 0x004fea0003c00000 */
.L_x_2:
[----:B------:R-:W0:Y:S01]  /*0580*/  MUFU.RCP R3, R24 ;  /* 0x0000001800037308 */ /* 0x000e220000001000 */
[----:B------:R-:W1:Y:S01]  /*0590*/  S2R R18, SR_TID.X ;  /* 0x0000000000127919 */ /* 0x000e620000002100 */
[----:B------:R2:W-:Y:S06]  /*05a0*/  ST.E.64 desc[UR36][R4.64+-0x8], R26 ;  /* 0xfffff81a04007985 */ /* 0x0005ec000c101b24 */
[----:B------:R-:W3:Y:S01]  /*05b0*/  FCHK P0, R17, R24 ;  /* 0x0000001811007302 */ /* 0x000ee20000000000 */
[----:B0-----:R-:W-:Y:S01]  /*05c0*/  FFMA R0, -R24, R3, 1 ;  /* 0x3f80000018007423 */ /* 0x001fe20000000103 */
[----:B--2---:R-:W-:Y:S01]  /*05d0*/  IMAD.MOV.U32 R26, RZ, RZ, R4 ;  /* 0x000000ffff1a7224 */ /* 0x004fe200078e0004 */
[----:B------:R-:W-:-:S02]  /*05e0*/  MOV R27, R5 ;  /* 0x00000005001b7202 */ /* 0x000fc40000000f00 */
[----:B------:R-:W-:-:S04]  /*05f0*/  FFMA R6, R3, R0, R3 ;  /* 0x0000000003067223 */ /* 0x000fc80000000003 */
[----:B------:R-:W-:-:S04]  /*0600*/  FFMA R3, R17, R6, RZ ;  /* 0x0000000611037223 */ /* 0x000fc800000000ff */
[----:B------:R-:W-:-:S04]  /*0610*/  FFMA R0, -R24, R3, R17 ;  /* 0x0000000318007223 */ /* 0x000fc80000000111 */
[----:B------:R-:W-:Y:S01]  /*0620*/  FFMA R3, R6, R0, R3 ;  /* 0x0000000006037223 */ /* 0x000fe20000000003 */
[----:B-1----:R-:W-:Y:S01]  /*0630*/  I2FP.F32.U32 R8, R18 ;  /* 0x0000001200087245 */ /* 0x002fe20000201000 */
[----:B---3--:R-:W-:Y:S06]  /*0640*/  @!P0 BRA `(.L_x_3) ;  /* 0x0000000000148947 */ /* 0x008fec0003800000 */
[----:B------:R-:W-:Y:S01]  /*0650*/  IMAD.MOV.U32 R0, RZ, RZ, R17 ;  /* 0x000000ffff007224 */ /* 0x000fe200078e0011 */
[----:B------:R-:W-:Y:S01]  /*0660*/  MOV R4, 0x690 ;  /* 0x0000069000047802 */ /* 0x000fe20000000f00 */
[----:B------:R-:W-:-:S07]  /*0670*/  IMAD.MOV.U32 R15, RZ, RZ, R24 ;  /* 0x000000ffff0f7224 */ /* 0x000fce00078e0018 */
[----:B------:R-:W-:Y:S05]  /*0680*/  CALL.REL.NOINC `($__internal_0_$__cuda_sm3x_div_rn_noftz_f32_slowpath) ;  /* 0x0000001400687944 */ /* 0x000fea0003c00000 */
[----:B------:R-:W-:-:S07]  /*0690*/  MOV R3, R0 ;  /* 0x0000000000037202 */ /* 0x000fce0000000f00 */
.L_x_3:
[----:B------:R-:W0:Y:S01]  /*06a0*/  LDC R25, c[0x0][0x360] ;  /* 0x0000d800ff197b82 */ /* 0x000e220000000800 */
[----:B------:R-:W-:Y:S01]  /*06b0*/  FMUL R0, R8, R3 ;  /* 0x0000000308007220 */ /* 0x000fe20000400000 */
[----:B------:R-:W-:Y:S01]  /*06c0*/  BSSY.RECONVERGENT B0, `(.L_x_4) ;  /* 0x000000e000007945 */ /* 0x000fe20003800200 */
[----:B0-----:R-:W-:-:S04]  /*06d0*/  I2FP.F32.U32 R12, R25 ;  /* 0x00000019000c7245 */ /* 0x001fc80000201000 */
[----:B------:R-:W0:Y:S08]  /*06e0*/  MUFU.RCP R5, R12 ;  /* 0x0000000c00057308 */ /* 0x000e300000001000 */
[----:B------:R-:W1:Y:S01]  /*06f0*/  FCHK P0, R0, R12 ;  /* 0x0000000c00007302 */ /* 0x000e620000000000 */
[----:B0-----:R-:W-:-:S04]  /*0700*/  FFMA R4, -R12, R5, 1 ;  /* 0x3f8000000c047423 */ /* 0x001fc80000000105 */
        /* <DEDUP_REMOVED lines=8> */
[----:B------:R-:W-:-:S07]  /*0790*/  IMAD.MOV.U32 R4, RZ, RZ, R0 ;  /* 0x000000ffff047224 */ /* 0x000fce00078e0000 */
.L_x_5:
[----:B------:R-:W-:Y:S05]  /*07a0*/  BSYNC.RECONVERGENT B0 ;  /* 0x0000000000007941 */ /* 0x000fea0003800200 */
.L_x_4:
[----:B------:R-:W0:Y:S01]  /*07b0*/  MUFU.RCP R5, R12 ;  /* 0x0000000c00057308 */ /* 0x000e220000001000 */
[----:B------:R-:W-:Y:S01]  /*07c0*/  IADD3 R0, PT, PT, R18, 0x1, RZ ;  /* 0x0000000112007810 */ /* 0x000fe20007ffe0ff */
[----:B------:R-:W-:Y:S03]  /*07d0*/  BSSY.RECONVERGENT B0, `(.L_x_6) ;  /* 0x000000f000007945 */ /* 0x000fe60003800200 */
[----:B------:R-:W-:-:S05]  /*07e0*/  I2FP.F32.U32 R0, R0 ;  /* 0x0000000000007245 */ /* 0x000fca0000201000 */
[----:B------:R-:W-:Y:S01]  /*07f0*/  FMUL R7, R0, R3 ;  /* 0x0000000300077220 */ /* 0x000fe20000400000 */
[----:B------:R-:W-:-:S03]  /*0800*/  FADD R3, R23, R4 ;  /* 0x0000000417037221 */ /* 0x000fc60000000000 */
        /* <DEDUP_REMOVED lines=8> */
[----:B------:R-:W-:Y:S01]  /*0890*/  MOV R4, 0x8c0 ;  /* 0x000008c000047802 */ /* 0x000fe20000000f00 */
[----:B------:R-:W-:-:S07]  /*08a0*/  IMAD.MOV.U32 R15, RZ, RZ, R12 ;  /* 0x000000ffff0f7224 */ /* 0x000fce00078e000c */
[----:B------:R-:W-:Y:S05]  /*08b0*/  CALL.REL.NOINC `($__internal_0_$__cuda_sm3x_div_rn_noftz_f32_slowpath) ;  /* 0x0000001000dc7944 */ /* 0x000fea0003c00000 */
.L_x_7:
[----:B------:R-:W-:Y:S05]  /*08c0*/  BSYNC.RECONVERGENT B0 ;  /* 0x0000000000007941 */ /* 0x000fea0003800200 */
.L_x_6:
[----:B------:R-:W0:Y:S01]  /*08d0*/  MUFU.RCP R5, R28 ;  /* 0x0000001c00057308 */ /* 0x000e220000001000 */
[----:B------:R-:W1:Y:S01]  /*08e0*/  S2R R8, SR_CTAID.X ;  /* 0x0000000000087919 */ /* 0x000e620000002500 */
[----:B------:R-:W-:Y:S01]  /*08f0*/  FADD R23, R23, R0 ;  /* 0x0000000017177221 */ /* 0x000fe20000000000 */
[----:B------:R2:W-:Y:S05]  /*0900*/  ST.E desc[UR36][R26.64], R3 ;  /* 0x000000031a007985 */ /* 0x0005ea000c101924 */
[----:B------:R-:W3:Y:S01]  /*0910*/  FCHK P0, R19, R28 ;  /* 0x0000001c13007302 */ /* 0x000ee20000000000 */
[----:B------:R2:W-:Y:S01]  /*0920*/  ST.E desc[UR36][R26.64+0x4], R23 ;  /* 0x000004171a007985 */ /* 0x0005e2000c101924 */
[----:B0-----:R-:W-:-:S04]  /*0930*/  FFMA R0, -R28, R5, 1 ;  /* 0x3f8000001c007423 */ /* 0x001fc80000000105 */
[----:B------:R-:W-:-:S04]  /*0940*/  FFMA R4, R5, R0, R5 ;  /* 0x0000000005047223 */ /* 0x000fc80000000005 */
[----:B------:R-:W-:-:S04]  /*0950*/  FFMA R13, R19, R4, RZ ;  /* 0x00000004130d7223 */ /* 0x000fc800000000ff */
[----:B------:R-:W-:-:S04]  /*0960*/  FFMA R0, -R28, R13, R19 ;  /* 0x0000000d1c007223 */ /* 0x000fc80000000113 */
[----:B------:R-:W-:Y:S01]  /*0970*/  FFMA R13, R4, R0, R13 ;  /* 0x00000000040d7223 */ /* 0x000fe2000000000d */
[----:B-1----:R-:W-:Y:S01]  /*0980*/  I2FP.F32.U32 R12, R8 ;  /* 0x00000008000c7245 */ /* 0x002fe20000201000 */
[----:B--23--:R-:W-:Y:S06]  /*0990*/  @!P0 BRA `(.L_x_8) ;  /* 0x0000000000148947 */ /* 0x00cfec0003800000 */
[----:B------:R-:W-:Y:S01]  /*09a0*/  MOV R0, R19 ;  /* 0x0000001300007202 */ /* 0x000fe20000000f00 */
[----:B------:R-:W-:Y:S01]  /*09b0*/  IMAD.MOV.U32 R15, RZ, RZ, R28 ;  /* 0x000000ffff0f7224 */ /* 0x000fe200078e001c */
[----:B------:R-:W-:-:S07]  /*09c0*/  MOV R4, 0x9e0 ;  /* 0x000009e000047802 */ /* 0x000fce0000000f00 */
[----:B------:R-:W-:Y:S05]  /*09d0*/  CALL.REL.NOINC `($__internal_0_$__cuda_sm3x_div_rn_noftz_f32_slowpath) ;  /* 0x0000001000947944 */ /* 0x000fea0003c00000 */
[----:B------:R-:W-:-:S07]  /*09e0*/  IMAD.MOV.U32 R13, RZ, RZ, R0 ;  /* 0x000000ffff0d7224 */ /* 0x000fce00078e0000 */
.L_x_8:
[----:B------:R-:W0:Y:S01]  /*09f0*/  LDCU UR4, c[0x0][0x370] ;  /* 0x00006e00ff0477ac */ /* 0x000e220008000800 */
[----:B------:R-:W-:Y:S01]  /*0a00*/  FMUL R0, R12, R13 ;  /* 0x0000000d0c007220 */ /* 0x000fe20000400000 */
[----:B------:R-:W-:Y:S01]  /*0a10*/  BSSY.RECONVERGENT B0, `(.L_x_9) ;  /* 0x000000d000007945 */ /* 0x000fe20003800200 */
[----:B0-----:R-:W-:-:S04]  /*0a20*/  I2FP.F32.U32 R15, UR4 ;  /* 0x00000004000f7c45 */ /* 0x001fc80008201000 */
        /* <DEDUP_REMOVED lines=8> */
[----:B------:R-:W-:-:S07]  /*0ab0*/  MOV R4, 0xad0 ;  /* 0x00000ad000047802 */ /* 0x000fce0000000f00 */
[----:B------:R-:W-:Y:S05]  /*0ac0*/  CALL.REL.NOINC `($__internal_0_$__cuda_sm3x_div_rn_noftz_f32_slowpath) ;  /* 0x0000001000587944 */ /* 0x000fea0003c00000 */
[----:B------:R-:W-:-:S07]  /*0ad0*/  MOV R3, R0 ;  /* 0x0000000000037202 */ /* 0x000fce0000000f00 */
.L_x_10:
[----:B------:R-:W-:Y:S05]  /*0ae0*/  BSYNC.RECONVERGENT B0 ;  /* 0x0000000000007941 */ /* 0x000fea0003800200 */
.L_x_9:
[----:B------:R-:W0:Y:S01]  /*0af0*/  MUFU.RCP R4, R15 ;  /* 0x0000000f00047308 */ /* 0x000e220000001000 */
[----:B------:R-:W-:Y:S01]  /*0b00*/  VIADD R0, R8, 0x1 ;  /* 0x0000000108007836 */ /* 0x000fe20000000000 */
[----:B------:R-:W-:Y:S01]  /*0b10*/  BSSY.RECONVERGENT B0, `(.L_x_11) ;  /* 0x000000f000007945 */ /* 0x000fe20003800200 */
[----:B------:R-:W-:-:S03]  /*0b20*/  FADD R3, R22, R3 ;  /* 0x0000000316037221 */ /* 0x000fc60000000000 */
[----:B------:R-:W-:-:S05]  /*0b30*/  I2FP.F32.U32 R0, R0 ;  /* 0x0000000000007245 */ /* 0x000fca0000201000 */
[----:B------:R-:W-:-:S04]  /*0b40*/  FMUL R6, R0, R13 ;  /* 0x0000000d00067220 */ /* 0x000fc80000400000 */
        /* <DEDUP_REMOVED lines=11> */
.L_x_12:
[----:B------:R-:W-:Y:S05]  /*0c00*/  BSYNC.RECONVERGENT B0 ;  /* 0x0000000000007941 */ /* 0x000fea0003800200 */
.L_x_11:
[----:B------:R-:W0:Y:S01]  /*0c10*/  LDC.64 R28, c[0x0][0x380] ;  /* 0x0000e000ff1c7b82 */ /* 0x000e220000000a00 */
[----:B------:R-:W-:Y:S02]  /*0c20*/  IMAD R25, R25, R8, RZ ;  /* 0x0000000819197224 */ /* 0x000fe400078e02ff */
[----:B------:R-:W-:Y:S01]  /*0c30*/  FADD R7, R22, R5 ;  /* 0x0000000516077221 */ /* 0x000fe20000000000 */
[----:B------:R-:W-:Y:S01]  /*0c40*/  MOV R4, R26 ;  /* 0x0000001a00047202 */ /* 0x000fe20000000f00 */
[----:B------:R-:W-:Y:S02]  /*0c50*/  IMAD.MOV.U32 R5, RZ, RZ, R27 ;  /* 0x000000ffff057224 */ /* 0x000fe400078e001b */
[----:B------:R-:W-:Y:S01]  /*0c60*/  IMAD.IADD R9, R25, 0x1, R18 ;  /* 0x0000000119097824 */ /* 0x000fe200078e0212 */
[----:B------:R-:W1:Y:S02]  /*0c70*/  LDC R0, c[0x3][0x1c] ;  /* 0x00c00700ff007b82 */ /* 0x000e640000000800 */
[----:B------:R2:W-:Y:S04]  /*0c80*/  ST.E desc[UR36][R4.64+0x8], R3 ;  /* 0x0000080304007985 */ /* 0x0005e8000c101924 */
[----:B------:R2:W-:Y:S01]  /*0c90*/  ST.E desc[UR36][R4.64+0xc], R7 ;  /* 0x00000c0704007985 */ /* 0x0005e2000c101924 */
[----:B0-----:R-:W-:-:S04]  /*0ca0*/  IMAD.WIDE.U32 R28, R9, 0x4, R28 ;  /* 0x00000004091c7825 */ /* 0x001fc800078e001c */
[----:B------:R-:W-:Y:S01]  /*0cb0*/  IMAD.MOV.U32 R9, RZ, RZ, 0x1 ;  /* 0x00000001ff097424 */ /* 0x000fe200078e00ff */
[----:B-1----:R-:W-:-:S04]  /*0cc0*/  ISETP.GE.AND P0, PT, R0, 0x1, PT ;  /* 0x000000010000780c */ /* 0x002fc80003f06270 */
[----:B------:R2:W-:Y:S09]  /*0cd0*/  STG.E desc[UR36][R28.64], R9 ;  /* 0x000000091c007986 */ /* 0x0005f2000c101924 */
[----:B--2---:R-:W-:Y:S05]  /*0ce0*/  @!P0 BRA `(.L_x_13) ;  /* 0x0000000400608947 */ /* 0x004fea0003800000 */
[C---:B------:R-:W-:Y:S01]  /*0cf0*/  ISETP.GE.U32.AND P0, PT, R0.reuse, 0x4, PT ;  /* 0x000000040000780c */ /* 0x040fe20003f06070 */
[----:B------:R-:W-:Y:S01]  /*0d00*/  IMAD.MOV.U32 R22, RZ, RZ, RZ ;  /* 0x000000ffff167224 */ /* 0x000fe200078e00ff */
[----:B------:R-:W-:-:S11]  /*0d10*/  LOP3.LUT R23, R0, 0x3, RZ, 0xc0, !PT ;  /* 0x0000000300177812 */ /* 0x000fd600078ec0ff */
[----:B------:R-:W-:Y:S05]  /*0d20*/  @!P0 BRA `(.L_x_14) ;  /* 0x0000000000ec8947 */ /* 0x000fea0003800000 */
[----:B------:R-:W-:Y:S01]  /*0d30*/  LOP3.LUT R22, R0, 0x7ffffffc, RZ, 0xc0, !PT ;  /* 0x7ffffffc00167812 */ /* 0x000fe200078ec0ff */
[----:B------:R-:W-:Y:S01]  /*0d40*/  HFMA2 R17, -RZ, RZ, 0, 2.86102294921875e-06 ;  /* 0x00000030ff117431 */ /* 0x000fe200000001ff */
[----:B------:R-:W-:Y:S03]  /*0d50*/  BSSY.RECONVERGENT B7, `(.L_x_14) ;  /* 0x0000038000077945 */ /* 0x000fe60003800200 */
[----:B------:R-:W-:-:S07]  /*0d60*/  IMAD.MOV R19, RZ, RZ, -R22 ;  /* 0x000000ffff137224 */ /* 0x000fce00078e0a16 */
.L_x_19:
[----:B0-----:R-:W0:Y:S01]  /*0d70*/  LDC R6, c[0x3][R17+-0x10] ;  /* 0x00fffc0011067b82 */ /* 0x001e220000000800 */
[----:B------:R-:W-:Y:S01]  /*0d80*/  VIADD R19, R19, 0x4 ;  /* 0x0000000413137836 */ /* 0x000fe20000000000 */
[----:B------:R-:W-:Y:S01]  /*0d90*/  BSSY.RECONVERGENT B6, `(.L_x_15) ;  /* 0x0000009000067945 */ /* 0x000fe20003800200 */
[----:B------:R-:W-:Y:S01]  /*0da0*/  MOV R4, R26 ;  /* 0x0000001a00047202 */ /* 0x000fe20000000f00 */
[----:B------:R-:W-:Y:S01]  /*0db0*/  IMAD.MOV.U32 R5, RZ, RZ, R27 ;  /* 0x000000ffff057224 */ /* 0x000fe200078e001b */
[----:B------:R-:W-:Y:S01]  /*0dc0*/  MOV R20, 0xe20 ;  /* 0x00000e2000147802 */ /* 0x000fe20000000f00 */
[----:B------:R-:W-:Y:S01]  /*0dd0*/  IMAD.MOV.U32 R21, RZ, RZ, 0x0 ;  /* 0x00000000ff157424 */ /* 0x000fe200078e00ff */
[----:B------:R-:W-:-:S04]  /*0de0*/  ISETP.NE.AND P0, PT, R19, RZ, PT ;  /* 0x000000ff1300720c */ /* 0x000fc80003f05270 */
[----:B------:R-:W-:Y:S01]  /*0df0*/  P2R R24, PR, RZ, 0x1 ;  /* 0x00000001ff187803 */ /* 0x000fe20000000000 */
[----:B0-----:R-:W0:Y:S08]  /*0e00*/  LDC.64 R6, c[0x2][R6] ;  /* 0x0080000006067b82 */ /* 0x001e300000000a00 */
[----:B0-----:R-:W-:Y:S05]  /*0e10*/  CALL.REL.NOINC R6 `(_Z11second_gridIfEvPiS0_) ;  /* 0xfffffff006787344 */ /* 0x001fea0003c3ffff */
[----:B------:R-:W-:Y:S05]  /*0e20*/  BSYNC.RECONVERGENT B6 ;  /* 0x0000000000067941 */ /* 0x000fea0003800200 */
.L_x_15:
[----:B------:R-:W2:Y:S01]  /*0e30*/  LDG.E R3, desc[UR36][R28.64] ;  /* 0x000000241c037981 */ /* 0x000ea2000c1e1900 */
[----:B------:R-:W0:Y:S01]  /*0e40*/  LDC R6, c[0x3][R17+-0x8] ;  /* 0x00fffe0011067b82 */ /* 0x000e220000000800 */
[----:B------:R-:W-:Y:S01]  /*0e50*/  BSSY.RECONVERGENT B6, `(.L_x_16) ;  /* 0x0000009000067945 */ /* 0x000fe20003800200 */
[----:B------:R-:W-:Y:S01]  /*0e60*/  MOV R5, R27 ;  /* 0x0000001b00057202 */ /* 0x000fe20000000f00 */
[----:B------:R-:W-:Y:S01]  /*0e70*/  IMAD.MOV.U32 R21, RZ, RZ, 0x0 ;  /* 0x00000000ff157424 */ /* 0x000fe200078e00ff */
[----:B------:R-:W-:-:S04]  /*0e80*/  MOV R20, 0xee0 ;  /* 0x00000ee000147802 */ /* 0x000fc80000000f00 */
[----:B0-----:R-:W0:Y:S01]  /*0e90*/  LDC.64 R6, c[0x2][R6] ;  /* 0x0080000006067b82 */ /* 0x001e220000000a00 */
[----:B--2---:R-:W-:Y:S02]  /*0ea0*/  IMAD R3, R3, R4, RZ ;  /* 0x0000000403037224 */ /* 0x004fe400078e02ff */
[----:B------:R-:W-:-:S03]  /*0eb0*/  IMAD.MOV.U32 R4, RZ, RZ, R26 ;  /* 0x000000ffff047224 */ /* 0x000fc600078e001a */
[----:B0-----:R1:W-:Y:S04]  /*0ec0*/  STG.E desc[UR36][R28.64], R3 ;  /* 0x000000031c007986 */ /* 0x0013e8000c101924 */
[----:B-1----:R-:W-:Y:S05]  /*0ed0*/  CALL.REL.NOINC R6 `(_Z11second_gridIfEvPiS0_) ;  /* 0xfffffff006487344 */ /* 0x002fea0003c3ffff */
[----:B------:R-:W-:Y:S05]  /*0ee0*/  BSYNC.RECONVERGENT B6 ;  /* 0x0000000000067941 */ /* 0x000fea0003800200 */
.L_x_16:
        /* <DEDUP_REMOVED lines=12> */
.L_x_17:
[----:B------:R-:W2:Y:S01]  /*0fb0*/  LDG.E R3, desc[UR36][R28.64] ;  /* 0x000000241c037981 */ /* 0x000ea2000c1e1900 */
[----:B------:R-:W0:Y:S01]  /*0fc0*/  LDC R6, c[0x3][R17+0x8] ;  /* 0x00c0020011067b82 */ /* 0x000e220000000800 */
[----:B------:R-:W-:Y:S01]  /*0fd0*/  HFMA2 R21, -RZ, RZ, 0, 0 ;  /* 0x00000000ff157431 */ /* 0x000fe200000001ff */
[----:B------:R-:W-:Y:S01]  /*0fe0*/  BSSY.RECONVERGENT B6, `(.L_x_18) ;  /* 0x0000008000067945 */ /* 0x000fe20003800200 */
[----:B------:R-:W-:Y:S02]  /*0ff0*/  MOV R5, R27 ;  /* 0x0000001b00057202 */ /* 0x000fe40000000f00 */
[----:B------:R-:W-:-:S03]  /*1000*/  MOV R20, 0x1060 ;  /* 0x0000106000147802 */ /* 0x000fc60000000f00 */
[----:B0-----:R-:W0:Y:S01]  /*1010*/  LDC.64 R6, c[0x2][R6] ;  /* 0x0080000006067b82 */ /* 0x001e220000000a00 */
[----:B--2---:R-:W-:Y:S02]  /*1020*/  IMAD R3, R3, R4, RZ ;  /* 0x0000000403037224 */ /* 0x004fe400078e02ff */
[----:B------:R-:W-:-:S03]  /*1030*/  IMAD.MOV.U32 R4, RZ, RZ, R26 ;  /* 0x000000ffff047224 */ /* 0x000fc600078e001a */
[----:B0-----:R1:W-:Y:S04]  /*1040*/  STG.E desc[UR36][R28.64], R3 ;  /* 0x000000031c007986 */ /* 0x0013e8000c101924 */
[----:B-1----:R-:W-:Y:S05]  /*1050*/  CALL.REL.NOINC R6 `(_Z11second_gridIfEvPiS0_) ;  /* 0xffffffec06e87344 */ /* 0x002fea0003c3ffff */
[----:B------:R-:W-:Y:S05]  /*1060*/  BSYNC.RECONVERGENT B6 ;  /* 0x0000000000067941 */ /* 0x000fea0003800200 */
.L_x_18:
[----:B------:R-:W2:Y:S01]  /*1070*/  LDG.E R3, desc[UR36][R28.64] ;  /* 0x000000241c037981 */ /* 0x000ea2000c1e1900 */
[----:B------:R-:W-:Y:S01]  /*1080*/  ISETP.NE.AND P6, PT, R24, RZ, PT ;  /* 0x000000ff1800720c */ /* 0x000fe20003fc5270 */
[----:B------:R-:W-:Y:S02]  /*1090*/  VIADD R17, R17, 0x20 ;  /* 0x0000002011117836 */ /* 0x000fe40000000000 */
[----:B--2---:R-:W-:-:S05]  /*10a0*/  IMAD R3, R3, R4, RZ ;  /* 0x0000000403037224 */ /* 0x004fca00078e02ff */
[----:B------:R0:W-:Y:S05]  /*10b0*/  STG.E desc[UR36][R28.64], R3 ;  /* 0x000000031c007986 */ /* 0x0001ea000c101924 */
[----:B------:R-:W-:Y:S05]  /*10c0*/  @P6 BRA `(.L_x_19) ;  /* 0xfffffffc00286947 */ /* 0x000fea000383ffff */
[----:B------:R-:W-:Y:S05]  /*10d0*/  BSYNC.RECONVERGENT B7 ;  /* 0x0000000000077941 */ /* 0x000fea0003800200 */
.L_x_14:
[----:B------:R-:W-:Y:S01]  /*10e0*/  ISETP.NE.AND P0, PT, R23, RZ, PT ;  /* 0x000000ff1700720c */ /* 0x000fe20003f05270 */
[----:B------:R-:W-:-:S12]  /*10f0*/  BSSY.RECONVERGENT B7, `(.L_x_13) ;  /* 0x0000017000077945 */ /* 0x000fd80003800200 */
[----:B------:R-:W-:Y:S05]  /*1100*/  @!P0 BRA `(.L_x_20) ;  /* 0x0000000000548947 */ /* 0x000fea0003800000 */
[----:B0-----:R-:W-:Y:S01]  /*1110*/  MOV R3, 0x20 ;  /* 0x0000002000037802 */ /* 0x001fe20000000f00 */
[----:B------:R-:W-:-:S04]  /*1120*/  IMAD.MOV R23, RZ, RZ, -R23 ;  /* 0x000000ffff177224 */ /* 0x000fc800078e0a17 */
[----:B------:R-:W-:-:S07]  /*1130*/  IMAD R22, R22, 0x8, R3 ;  /* 0x0000000816167824 */ /* 0x000fce00078e0203 */
.L_x_22:
[----:B------:R-:W0:Y:S01]  /*1140*/  LDC R0, c[0x3][R22] ;  /* 0x00c0000016007b82 */ /* 0x000e220000000800 */
[----:B------:R-:W-:Y:S01]  /*1150*/  IADD3 R23, PT, PT, R23, 0x1, RZ ;  /* 0x0000000117177810 */ /* 0x000fe20007ffe0ff */
[----:B------:R-:W-:Y:S01]  /*1160*/  BSSY.RECONVERGENT B6, `(.L_x_21) ;  /* 0x0000009000067945 */ /* 0x000fe20003800200 */
[----:B------:R-:W-:Y:S01]  /*1170*/  IMAD.MOV.U32 R4, RZ, RZ, R26 ;  /* 0x000000ffff047224 */ /* 0x000fe200078e001a */
[----:B------:R-:W-:Y:S01]  /*1180*/  MOV R5, R27 ;  /* 0x0000001b00057202 */ /* 0x000fe20000000f00 */
[----:B------:R-:W-:Y:S01]  /*1190*/  IMAD.MOV.U32 R21, RZ, RZ, 0x0 ;  /* 0x00000000ff157424 */ /* 0x000fe200078e00ff */
[----:B------:R-:W-:Y:S02]  /*11a0*/  ISETP.NE.AND P0, PT, R23, RZ, PT ;  /* 0x000000ff1700720c */ /* 0x000fe40003f05270 */
[----:B------:R-:W-:Y:S01]  /*11b0*/  MOV R20, 0x11f0 ;  /* 0x000011f000147802 */ /* 0x000fe20000000f00 */
[----:B01----:R0:W1:Y:S02]  /*11c0*/  LDC.64 R6, c[0x2][R0] ;  /* 0x0080000000067b82 */ /* 0x0030640000000a00 */
[----:B0-----:R-:W-:-:S08]  /*11d0*/  P2R R0, PR, RZ, 0x1 ;  /* 0x00000001ff007803 */ /* 0x001fd00000000000 */
[----:B-1----:R-:W-:Y:S05]  /*11e0*/  CALL.REL.NOINC R6 `(_Z11second_gridIfEvPiS0_) ;  /* 0xffffffec06847344 */ /* 0x002fea0003c3ffff */
[----:B------:R-:W-:Y:S05]  /*11f0*/  BSYNC.RECONVERGENT B6 ;  /* 0x0000000000067941 */ /* 0x000fea0003800200 */
.L_x_21:
[----:B------:R-:W2:Y:S01]  /*1200*/  LDG.E R3, desc[UR36][R28.64] ;  /* 0x000000241c037981 */ /* 0x000ea2000c1e1900 */
[----:B------:R-:W-:Y:S02]  /*1210*/  ISETP.NE.AND P6, PT, R23, RZ, PT ;  /* 0x000000ff1700720c */ /* 0x000fe40003fc5270 */
[----:B------:R-:W-:Y:S01]  /*1220*/  IADD3 R22, PT, PT, R22, 0x8, RZ ;  /* 0x0000000816167810 */ /* 0x000fe20007ffe0ff */
[----:B--2---:R-:W-:-:S05]  /*1230*/  IMAD R3, R3, R4, RZ ;  /* 0x0000000403037224 */ /* 0x004fca00078e02ff */
[----:B------:R1:W-:Y:S05]  /*1240*/  STG.E desc[UR36][R28.64], R3 ;  /* 0x000000031c007986 */ /* 0x0003ea000c101924 */
[----:B------:R-:W-:Y:S05]  /*1250*/  @P6 BRA `(.L_x_22) ;  /* 0xfffffffc00b86947 */ /* 0x000fea000383ffff */
.L_x_20:
[----:B------:R-:W-:Y:S05]  /*1260*/  BSYNC.RECONVERGENT B7 ;  /* 0x0000000000077941 */ /* 0x000fea0003800200 */
.L_x_13:
[----:B------:R-:W-:-:S05]  /*1270*/  IMAD.MOV R18, RZ, RZ, -R18 ;  /* 0x000000ffff127224 */ /* 0x000fca00078e0a12 */
[----:B------:R-:W-:-:S13]  /*1280*/  ISETP.NE.AND P0, PT, R25, R18, PT ;  /* 0x000000121900720c */ /* 0x000fda0003f05270 */
[----:B------:R-:W-:Y:S05]  /*1290*/  @P0 EXIT ;  /* 0x000000000000094d */ /* 0x000fea0003800000 */
[----:B------:R-:W2:Y:S01]  /*12a0*/  LDC.64 R10, c[0x0][0x388] ;  /* 0x0000e200ff0a7b82 */ /* 0x000ea20000000a00 */
[----:B01----:R-:W-:Y:S01]  /*12b0*/  MOV R3, 0x0 ;  /* 0x0000000000037802 */ /* 0x003fe20000000f00 */
[----:B------:R-:W0:Y:S01]  /*12c0*/  LDCU.64 UR4, c[0x4][0x10] ;  /* 0x01000200ff0477ac */ /* 0x000e220008000a00 */
[----:B--2---:R-:W2:Y:S05]  /*12d0*/  LDG.E R0, desc[UR36][R10.64] ;  /* 0x000000240a007981 */ /* 0x004eaa000c1e1900 */
[----:B------:R1:W3:Y:S01]  /*12e0*/  LDC.64 R8, c[0x4][R3] ;  /* 0x0100000003087b82 */ /* 0x0002e20000000a00 */
[----:B0-----:R-:W-:Y:S01]  /*12f0*/  MOV R4, UR4 ;  /* 0x0000000400047c02 */ /* 0x001fe20008000f00 */
[----:B------:R-:W-:Y:S01]  /*1300*/  IMAD.U32 R5, RZ, RZ, UR5 ;  /* 0x00000005ff057e24 */ /* 0x000fe2000f8e00ff */
[----:B------:R-:W-:Y:S01]  /*1310*/  MOV R6, R16 ;  /* 0x0000001000067202 */ /* 0x000fe20000000f00 */
[----:B------:R-:W-:Y:S01]  /*1320*/  IMAD.MOV.U32 R7, RZ, RZ, R2 ;  /* 0x000000ffff077224 */ /* 0x000fe200078e0002 */
[----:B--23--:R1:W-:Y:S06]  /*1330*/  STL [R1], R0 ;  /* 0x0000000001007387 */ /* 0x00c3ec0000100800 */
[----:B------:R-:W-:-:S07]  /*1340*/  LEPC R20, `(.L_x_23) ;  /* 0x000000001014794e */ /* 0x000fce0000000000 */
[----:B-1----:R-:W-:Y:S05]  /*1350*/  CALL.ABS.NOINC R8 ;  /* 0x0000000008007343 */ /* 0x002fea0003c00000 */
.L_x_23:
[----:B------:R-:W-:Y:S05]  /*1360*/  EXIT ;  /* 0x000000000000794d */ /* 0x000fea0003800000 */
        .type           $_Z11second_gridIfEvPiS0_$_Z2g1P12interval_gpuIfE,@function
        .size           $_Z11second_gridIfEvPiS0_$_Z2g1P12interval_gpuIfE,($_Z11second_gridIfEvPiS0_$_Z2g2P12interval_gpuIfE - $_Z11second_gridIfEvPiS0_$_Z2g1P12interval_gpuIfE)
$_Z11second_gridIfEvPiS0_$_Z2g1P12interval_gpuIfE:
[----:B------:R-:W-:Y:S01]  /*1370*/  IADD3 R1, PT, PT, R1, -0x8, RZ ;  /* 0xfffffff801017810 */ /* 0x000fe20007ffe0ff */
[----:B------:R-:W-:-:S04]  /*1380*/  IMAD.MOV.U32 R3, RZ, RZ, R5 ;  /* 0x000000ffff037224 */ /* 0x000fc800078e0005 */
[----:B------:R0:W-:Y:S02]  /*1390*/  STL [R1], R2 ;  /* 0x0000000201007387 */ /* 0x0001e40000100800 */
[----:B0-----:R-:W-:Y:S01]  /*13a0*/  MOV R2, R4 ;  /* 0x0000000400027202 */ /* 0x001fe20000000f00 */
[----:B------:R-:W0:Y:S04]  /*13b0*/  LDCU.64 UR4, c[0x0][0x358] ;  /* 0x00006b00ff0477ac */ /* 0x000e280008000a00 */
[----:B0-----:R-:W2:Y:S04]  /*13c0*/  LD.E R0, desc[UR4][R2.64] ;  /* 0x0000000402007980 */ /* 0x001ea8000c101900 */
[----:B------:R-:W2:Y:S04]  /*13d0*/  LD.E R5, desc[UR4][R2.64+0x4] ;  /* 0x0000040402057980 */ /* 0x000ea8000c101900 */
[----:B------:R-:W3:Y:S04]  /*13e0*/  LD.E R6, desc[UR4][R2.64+0x8] ;  /* 0x0000080402067980 */ /* 0x000ee8000c101900 */
[----:B------:R-:W3:Y:S01]  /*13f0*/  LD.E R9, desc[UR4][R2.64+0xc] ;  /* 0x00000c0402097980 */ /* 0x000ee2000c101900 */
[CC--:B--2---:R-:W-:Y:S01]  /*1400*/  FMUL R7, R0.reuse, R5.reuse ;  /* 0x0000000500077220 */ /* 0x0c4fe20000400000 */
[----:B------:R-:W-:Y:S01]  /*1410*/  FMUL R4, R5, R5 ;  /* 0x0000000505047220 */ /* 0x000fe20000400000 */
[----:B------:R-:W-:-:S04]  /*1420*/  FMUL R0, R0, R0 ;  /* 0x0000000000007220 */ /* 0x000fc80000400000 */
[----:B------:R-:W-:Y:S01]  /*1430*/  FMNMX R5, R7, R4, PT ;  /* 0x0000000407057209 */ /* 0x000fe20003800000 */
[CC--:B---3--:R-:W-:Y:S01]  /*1440*/  FMUL R11, R6.reuse, R9.reuse ;  /* 0x00000009060b7220 */ /* 0x0c8fe20000400000 */
[----:B------:R-:W-:Y:S01]  /*1450*/  FMUL R8, R9, R9 ;  /* 0x0000000909087220 */ /* 0x000fe20000400000 */
[----:B------:R-:W-:Y:S01]  /*1460*/  FMUL R6, R6, R6 ;  /* 0x0000000606067220 */ /* 0x000fe20000400000 */
[----:B------:R-:W-:Y:S02]  /*1470*/  FMNMX3 R5, R0, R7, R5, PT ;  /* 0x0000000700057276 */ /* 0x000fe40003800005 */
[----:B------:R-:W-:Y:S02]  /*1480*/  FMNMX R4, R7, R4, !PT ;  /* 0x0000000407047209 */ /* 0x000fe40007800000 */
[CC--:B------:R-:W-:Y:S02]  /*1490*/  FMNMX R9, R11.reuse, R8.reuse, PT ;  /* 0x000000080b097209 */ /* 0x0c0fe40003800000 */
[----:B------:R-:W-:-:S02]  /*14a0*/  FMNMX R8, R11, R8, !PT ;  /* 0x000000080b087209 */ /* 0x000fc40007800000 */
[----:B------:R-:W-:Y:S02]  /*14b0*/  FMNMX3 R2, R6, R11, R9, PT ;  /* 0x0000000b06027276 */ /* 0x000fe40003800009 */
[----:B------:R-:W-:Y:S02]  /*14c0*/  FMNMX3 R4, R0, R7, R4, !PT ;  /* 0x0000000700047276 */ /* 0x000fe40007800004 */
[----:B------:R-:W-:Y:S01]  /*14d0*/  FMNMX3 R11, R6, R11, R8, !PT ;  /* 0x0000000b060b7276 */ /* 0x000fe20007800008 */
[----:B------:R-:W-:-:S04]  /*14e0*/  FADD R2, R5, R2 ;  /* 0x0000000205027221 */ /* 0x000fc80000000000 */
[----:B------:R-:W-:Y:S01]  /*14f0*/  FADD R4, R4, R11 ;  /* 0x0000000b04047221 */ /* 0x000fe20000000000 */
[----:B------:R-:W-:Y:S02]  /*1500*/  FSETP.GEU.AND P1, PT, R2, 144, PT ;  /* 0x431000000200780b */ /* 0x000fe40003f2e000 */
[----:B------:R0:W2:Y:S02]  /*1510*/  LDL R2, [R1] ;  /* 0x0000000001027983 */ /* 0x0000a40000100800 */
[----:B------:R-:W-:Y:S01]  /*1520*/  FSETP.GEU.AND P0, PT, R4, 144, PT ;  /* 0x431000000400780b */ /* 0x000fe20003f0e000 */
[----:B------:R-:W-:Y:S01]  /*1530*/  IMAD.MOV.U32 R4, RZ, RZ, 0x2 ;  /* 0x00000002ff047424 */ /* 0x000fe200078e00ff */
[----:B------:R-:W-:-:S07]  /*1540*/  SEL R0, RZ, 0x1, P1 ;  /* 0x00000001ff007807 */ /* 0x000fce0000800000 */
[----:B------:R-:W-:-:S04]  /*1550*/  @P1 IADD3 R4, PT, PT, RZ, 0x1, RZ ;  /* 0x00000001ff041810 */ /* 0x000fc80007ffe0ff */
[----:B------:R-:W-:Y:S01]  /*1560*/  @P0 IMAD.MOV R4, RZ, RZ, R0 ;  /* 0x000000ffff040224 */ /* 0x000fe200078e0200 */
[----:B0-----:R-:W-:Y:S01]  /*1570*/  IADD3 R1, PT, PT, R1, 0x8, RZ ;  /* 0x0000000801017810 */ /* 0x001fe20007ffe0ff */
[----:B--2---:R-:W-:Y:S06]  /*1580*/  RET.REL.NODEC R20 `(_Z11second_gridIfEvPiS0_) ;  /* 0xffffffe8149c7950 */ /* 0x004fec0003c3ffff */
        .type           $_Z11second_gridIfEvPiS0_$_Z2g2P12interval_gpuIfE,@function
        .size           $_Z11second_gridIfEvPiS0_$_Z2g2P12interval_gpuIfE,($_Z11second_gridIfEvPiS0_$_Z2g3P12interval_gpuIfE - $_Z11second_gridIfEvPiS0_$_Z2g2P12interval_gpuIfE)
$_Z11second_gridIfEvPiS0_$_Z2g2P12interval_gpuIfE:
[----:B------:R-:W-:Y:S01]  /*1590*/  VIADD R1, R1, 0xfffffff8 ;  /* 0xfffffff801017836 */ /* 0x000fe20000000000 */
[----:B------:R-:W-:-:S04]  /*15a0*/  MOV R3, R5 ;  /* 0x0000000500037202 */ /* 0x000fc80000000f00 */
[----:B------:R0:W-:Y:S02]  /*15b0*/  STL [R1], R2 ;  /* 0x0000000201007387 */ /* 0x0001e40000100800 */
[----:B0-----:R-:W-:Y:S01]  /*15c0*/  IMAD.MOV.U32 R2, RZ, RZ, R4 ;  /* 0x000000ffff027224 */ /* 0x001fe200078e0004 */
[----:B------:R-:W0:Y:S04]  /*15d0*/  LDCU.64 UR4, c[0x0][0x358] ;  /* 0x00006b00ff0477ac */ /* 0x000e280008000a00 */
[----:B0-----:R-:W2:Y:S04]  /*15e0*/  LD.E R0, desc[UR4][R2.64] ;  /* 0x0000000402007980 */ /* 0x001ea8000c101900 */
[----:B------:R-:W2:Y:S04]  /*15f0*/  LD.E R5, desc[UR4][R2.64+0x4] ;  /* 0x0000040402057980 */ /* 0x000ea8000c101900 */
[----:B------:R-:W3:Y:S04]  /*1600*/  LD.E R6, desc[UR4][R2.64+0x8] ;  /* 0x0000080402067980 */ /* 0x000ee8000c101900 */
[----:B------:R-:W3:Y:S04]  /*1610*/  LD.E R9, desc[UR4][R2.64+0xc] ;  /* 0x00000c0402097980 */ /* 0x000ee8000c101900 */
[----:B------:R0:W4:Y:S01]  /*1620*/  LDL R2, [R1] ;  /* 0x0000000001027983 */ /* 0x0001220000100800 */
[CC--:B--2---:R-:W-:Y:S01]  /*1630*/  FMUL R7, R0.reuse, R5.reuse ;  /* 0x0000000500077220 */ /* 0x0c4fe20000400000 */
[----:B------:R-:W-:Y:S01]  /*1640*/  FMUL R4, R5, R5 ;  /* 0x0000000505047220 */ /* 0x000fe20000400000 */
[----:B------:R-:W-:-:S04]  /*1650*/  FMUL R0, R0, R0 ;  /* 0x0000000000007220 */ /* 0x000fc80000400000 */
[-C--:B------:R-:W-:Y:S01]  /*1660*/  FMNMX R5, R7, R4.reuse, PT ;  /* 0x0000000407057209 */ /* 0x080fe20003800000 */
[CC--:B---3--:R-:W-:Y:S01]  /*1670*/  FMUL R11, R6.reuse, R9.reuse ;  /* 0x00000009060b7220 */ /* 0x0c8fe20000400000 */
[----:B------:R-:W-:Y:S01]  /*1680*/  FMUL R8, R9, R9 ;  /* 0x0000000909087220 */ /* 0x000fe20000400000 */
[----:B------:R-:W-:Y:S01]  /*1690*/  FMNMX R4, R7, R4, !PT ;  /* 0x0000000407047209 */ /* 0x000fe20007800000 */
[----:B------:R-:W-:Y:S01]  /*16a0*/  FMUL R6, R6, R6 ;  /* 0x0000000606067220 */ /* 0x000fe20000400000 */
[CC--:B------:R-:W-:Y:S02]  /*16b0*/  FMNMX3 R5, R0.reuse, R7.reuse, R5, PT ;  /* 0x0000000700057276 */ /* 0x0c0fe40003800005 */
[----:B------:R-:W-:Y:S02]  /*16c0*/  FMNMX3 R4, R0, R7, R4, !PT ;  /* 0x0000000700047276 */ /* 0x000fe40007800004 */
[-C--:B------:R-:W-:Y:S01]  /*16d0*/  FMNMX R9, R11, R8.reuse, PT ;  /* 0x000000080b097209 */ /* 0x080fe20003800000 */
[----:B------:R-:W-:Y:S01]  /*16e0*/  FADD R5, -R5, 64 ;  /* 0x4280000005057421 */ /* 0x000fe20000000100 */
[----:B------:R-:W-:Y:S01]  /*16f0*/  FMNMX R8, R11, R8, !PT ;  /* 0x000000080b087209 */ /* 0x000fe20007800000 */
[----:B------:R-:W-:Y:S01]  /*1700*/  FADD R4, -R4, 64 ;  /* 0x4280000004047421 */ /* 0x000fe20000000100 */
[----:B------:R-:W-:-:S02]  /*1710*/  FMNMX3 R0, R6, R11, R9, PT ;  /* 0x0000000b06007276 */ /* 0x000fc40003800009 */
[----:B------:R-:W-:Y:S02]  /*1720*/  FMNMX3 R11, R6, R11, R8, !PT ;  /* 0x0000000b060b7276 */ /* 0x000fe40007800008 */
[----:B------:R-:W-:Y:S02]  /*1730*/  FSETP.GEU.AND P0, PT, R5, R0, PT ;  /* 0x000000000500720b */ /* 0x000fe40003f0e000 */
[----:B------:R-:W-:Y:S01]  /*1740*/  FSETP.GEU.AND P1, PT, R4, R11, PT ;  /* 0x0000000b0400720b */ /* 0x000fe20003f2e000 */
[----:B------:R-:W-:Y:S01]  /*1750*/  HFMA2 R4, -RZ, RZ, 0, 1.1920928955078125e-07 ;  /* 0x00000002ff047431 */ /* 0x000fe200000001ff */
[----:B------:R-:W-:-:S09]  /*1760*/  SEL R0, RZ, 0x1, P0 ;  /* 0x00000001ff007807 */ /* 0x000fd20000000000 */
[----:B------:R-:W-:Y:S02]  /*1770*/  @P0 IMAD.MOV R4, RZ, RZ, 0x1 ;  /* 0x00000001ff040424 */ /* 0x000fe400078e02ff */
[----:B------:R-:W-:Y:S01]  /*1780*/  @P1 IADD3 R4, PT, PT, R0, RZ, RZ ;  /* 0x000000ff00041210 */ /* 0x000fe20007ffe0ff */
[----:B0-----:R-:W-:Y:S01]  /*1790*/  VIADD R1, R1, 0x8 ;  /* 0x0000000801017836 */ /* 0x001fe20000000000 */
[----:B----4-:R-:W-:Y:S06]  /*17a0*/  RET.REL.NODEC R20 `(_Z11second_gridIfEvPiS0_) ;  /* 0xffffffe814147950 */ /* 0x010fec0003c3ffff */
        .type           $_Z11second_gridIfEvPiS0_$_Z2g3P12interval_gpuIfE,@function
        .size           $_Z11second_gridIfEvPiS0_$_Z2g3P12interval_gpuIfE,($_Z11second_gridIfEvPiS0_$_Z2g4P12interval_gpuIfE - $_Z11second_gridIfEvPiS0_$_Z2g3P12interval_gpuIfE)
$_Z11second_gridIfEvPiS0_$_Z2g3P12interval_gpuIfE:
[----:B------:R-:W-:Y:S01]  /*17b0*/  IADD3 R1, PT, PT, R1, -0x8, RZ ;  /* 0xfffffff801017810 */ /* 0x000fe20007ffe0ff */
[----:B------:R-:W-:-:S04]  /*17c0*/  IMAD.MOV.U32 R3, RZ, RZ, R5 ;  /* 0x000000ffff037224 */ /* 0x000fc800078e0005 */
[----:B------:R0:W-:Y:S02]  /*17d0*/  STL [R1], R2 ;  /* 0x0000000201007387 */ /* 0x0001e40000100800 */
[----:B0-----:R-:W-:Y:S01]  /*17e0*/  MOV R2, R4 ;  /* 0x0000000400027202 */ /* 0x001fe20000000f00 */
[----:B------:R-:W0:Y:S04]  /*17f0*/  LDCU.64 UR4, c[0x0][0x358] ;  /* 0x00006b00ff0477ac */ /* 0x000e280008000a00 */
[----:B0-----:R-:W2:Y:S04]  /*1800*/  LD.E R0, desc[UR4][R2.64] ;  /* 0x0000000402007980 */ /* 0x001ea8000c101900 */
[----:B------:R-:W3:Y:S04]  /*1810*/  LD.E R4, desc[UR4][R2.64+0x4] ;  /* 0x0000040402047980 */ /* 0x000ee8000c101900 */
[----:B------:R-:W4:Y:S04]  /*1820*/  LD.E R6, desc[UR4][R2.64+0x8] ;  /* 0x0000080402067980 */ /* 0x000f28000c101900 */
[----:B------:R-:W4:Y:S04]  /*1830*/  LD.E R7, desc[UR4][R2.64+0xc] ;  /* 0x00000c0402077980 */ /* 0x000f28000c101900 */
[----:B------:R0:W5:Y:S01]  /*1840*/  LDL R2, [R1] ;  /* 0x0000000001027983 */ /* 0x0001620000100800 */
[----:B--2---:R-:W-:Y:S01]  /*1850*/  FADD R0, R0, -5 ;  /* 0xc0a0000000007421 */ /* 0x004fe20000000000 */
[----:B---3--:R-:W-:-:S04]  /*1860*/  FADD R5, R4, -5 ;  /* 0xc0a0000004057421 */ /* 0x008fc80000000000 */
[----:B------:R-:W-:Y:S01]  /*1870*/  FMUL R4, R5, R5 ;  /* 0x0000000505047220 */ /* 0x000fe20000400000 */
[-C--:B----4-:R-:W-:Y:S01]  /*1880*/  FMUL R9, R6, R7.reuse ;  /* 0x0000000706097220 */ /* 0x090fe20000400000 */
[----:B------:R-:W-:Y:S01]  /*1890*/  FMUL R8, R7, R7 ;  /* 0x0000000707087220 */ /* 0x000fe20000400000 */
[----:B------:R-:W-:Y:S01]  /*18a0*/  FMUL R7, R0, R5 ;  /* 0x0000000500077220 */ /* 0x000fe20000400000 */
[----:B------:R-:W-:Y:S01]  /*18b0*/  FMUL R6, R6, R6 ;  /* 0x0000000606067220 */ /* 0x000fe20000400000 */
[----:B------:R-:W-:Y:S02]  /*18c0*/  FMUL R0, R0, R0 ;  /* 0x0000000000007220 */ /* 0x000fe40000400000 */
[----:B------:R-:W-:Y:S02]  /*18d0*/  FMNMX R10, R9, R8, PT ;  /* 0x00000008090a7209 */ /* 0x000fe40003800000 */
[----:B------:R-:W-:Y:S02]  /*18e0*/  FMNMX R5, R7, R4, PT ;  /* 0x0000000407057209 */ /* 0x000fe40003800000 */
[----:B------:R-:W-:-:S02]  /*18f0*/  FMNMX R8, R9, R8, !PT ;  /* 0x0000000809087209 */ /* 0x000fc40007800000 */
[----:B------:R-:W-:Y:S02]  /*1900*/  FMNMX R4, R7, R4, !PT ;  /* 0x0000000407047209 */ /* 0x000fe40007800000 */
[----:B------:R-:W-:Y:S02]  /*1910*/  FMNMX3 R10, R6, R9, R10, PT ;  /* 0x00000009060a7276 */ /* 0x000fe4000380000a */
[CC--:B------:R-:W-:Y:S02]  /*1920*/  FMNMX3 R5, R0.reuse, R7.reuse, R5, PT ;  /* 0x0000000700057276 */ /* 0x0c0fe40003800005 */
[----:B------:R-:W-:Y:S02]  /*1930*/  FMNMX3 R4, R0, R7, R4, !PT ;  /* 0x0000000700047276 */ /* 0x000fe40007800004 */
[----:B------:R-:W-:Y:S01]  /*1940*/  FMNMX3 R9, R6, R9, R8, !PT ;  /* 0x0000000906097276 */ /* 0x000fe20007800008 */
[----:B------:R-:W-:-:S04]  /*1950*/  FADD R5, R5, R10 ;  /* 0x0000000a05057221 */ /* 0x000fc80000000000 */
[----:B------:R-:W-:Y:S01]  /*1960*/  FADD R4, R4, R9 ;  /* 0x0000000904047221 */ /* 0x000fe20000000000 */
[----:B------:R-:W-:-:S04]  /*1970*/  FSETP.GEU.AND P1, PT, R5, 144, PT ;  /* 0x431000000500780b */ /* 0x000fc80003f2e000 */
[----:B------:R-:W-:Y:S01]  /*1980*/  FSETP.GEU.AND P0, PT, R4, 144, PT ;  /* 0x431000000400780b */ /* 0x000fe20003f0e000 */
[----:B------:R-:W-:Y:S01]  /*1990*/  IMAD.MOV.U32 R4, RZ, RZ, 0x2 ;  /* 0x00000002ff047424 */ /* 0x000fe200078e00ff */
[----:B------:R-:W-:-:S07]  /*19a0*/  SEL R0, RZ, 0x1, P1 ;  /* 0x00000001ff007807 */ /* 0x000fce0000800000 */
[----:B------:R-:W-:-:S04]  /*19b0*/  @P1 IADD3 R4, PT, PT, RZ, 0x1, RZ ;  /* 0x00000001ff041810 */ /* 0x000fc80007ffe0ff */
[----:B------:R-:W-:Y:S01]  /*19c0*/  @P0 IMAD.MOV R4, RZ, RZ, R0 ;  /* 0x000000ffff040224 */ /* 0x000fe200078e0200 */
[----:B0-----:R-:W-:Y:S01]  /*19d0*/  IADD3 R1, PT, PT, R1, 0x8, RZ ;  /* 0x0000000801017810 */ /* 0x001fe20007ffe0ff */
[----:B-----5:R-:W-:Y:S06]  /*19e0*/  RET.REL.NODEC R20 `(_Z11second_gridIfEvPiS0_) ;  /* 0xffffffe414847950 */ /* 0x020fec0003c3ffff */
        .type           $_Z11second_gridIfEvPiS0_$_Z2g4P12interval_gpuIfE,@function
        .size           $_Z11second_gridIfEvPiS0_$_Z2g4P12interval_gpuIfE,($__internal_0_$__cuda_sm3x_div_rn_noftz_f32_slowpath - $_Z11second_gridIfEvPiS0_$_Z2g4P12interval_gpuIfE)
$_Z11second_gridIfEvPiS0_$_Z2g4P12interval_gpuIfE:
[----:B------:R-:W-:Y:S01]  /*19f0*/  VIADD R1, R1, 0xfffffff8 ;  /* 0xfffffff801017836 */ /* 0x000fe20000000000 */
[----:B------:R-:W-:-:S04]  /*1a00*/  MOV R3, R5 ;  /* 0x0000000500037202 */ /* 0x000fc80000000f00 */
[----:B------:R0:W-:Y:S02]  /*1a10*/  STL [R1], R2 ;  /* 0x0000000201007387 */ /* 0x0001e40000100800 */
[----:B0-----:R-:W-:Y:S01]  /*1a20*/  IMAD.MOV.U32 R2, RZ, RZ, R4 ;  /* 0x000000ffff027224 */ /* 0x001fe200078e0004 */
[----:B------:R-:W0:Y:S04]  /*1a30*/  LDCU.64 UR4, c[0x0][0x358] ;  /* 0x00006b00ff0477ac */ /* 0x000e280008000a00 */
[----:B0-----:R-:W2:Y:S04]  /*1a40*/  LD.E R0, desc[UR4][R2.64] ;  /* 0x0000000402007980 */ /* 0x001ea8000c101900 */
[----:B------:R-:W3:Y:S04]  /*1a50*/  LD.E R4, desc[UR4][R2.64+0x4] ;  /* 0x0000040402047980 */ /* 0x000ee8000c101900 */
[----:B------:R-:W4:Y:S04]  /*1a60*/  LD.E R6, desc[UR4][R2.64+0x8] ;  /* 0x0000080402067980 */ /* 0x000f28000c101900 */
[----:B------:R-:W4:Y:S01]  /*1a70*/  LD.E R9, desc[UR4][R2.64+0xc] ;  /* 0x00000c0402097980 */ /* 0x000f22000c101900 */
[----:B--2---:R-:W-:Y:S01]  /*1a80*/  FADD R0, R0, -5 ;  /* 0xc0a0000000007421 */ /* 0x004fe20000000000 */
[----:B---3--:R-:W-:-:S04]  /*1a90*/  FADD R5, R4, -5 ;  /* 0xc0a0000004057421 */ /* 0x008fc80000000000 */
[CC--:B------:R-:W-:Y:S01]  /*1aa0*/  FMUL R7, R0.reuse, R5.reuse ;  /* 0x0000000500077220 */ /* 0x0c0fe20000400000 */
[----:B------:R-:W-:Y:S01]  /*1ab0*/  FMUL R4, R5, R5 ;  /* 0x0000000505047220 */ /* 0x000fe20000400000 */
[----:B------:R-:W-:Y:S01]  /*1ac0*/  FMUL R0, R0, R0 ;  /* 0x0000000000007220 */ /* 0x000fe20000400000 */
[CC--:B----4-:R-:W-:Y:S01]  /*1ad0*/  FMUL R11, R6.reuse, R9.reuse ;  /* 0x00000009060b7220 */ /* 0x0d0fe20000400000 */
[----:B------:R-:W-:Y:S02]  /*1ae0*/  FMUL R8, R9, R9 ;  /* 0x0000000909087220 */ /* 0x000fe40000400000 */
[C---:B------:R-:W-:Y:S01]  /*1af0*/  FMNMX R5, R7.reuse, R4, PT ;  /* 0x0000000407057209 */ /* 0x040fe20003800000 */
[----:B------:R-:W-:Y:S01]  /*1b00*/  FMUL R6, R6, R6 ;  /* 0x0000000606067220 */ /* 0x000fe20000400000 */
[----:B------:R-:W-:Y:S02]  /*1b10*/  FMNMX R4, R7, R4, !PT ;  /* 0x0000000407047209 */ /* 0x000fe40007800000 */
[----:B------:R-:W-:-:S02]  /*1b20*/  FMNMX3 R5, R0, R7, R5, PT ;  /* 0x0000000700057276 */ /* 0x000fc40003800005 */
[-C--:B------:R-:W-:Y:S02]  /*1b30*/  FMNMX R2, R11, R8.reuse, PT ;  /* 0x000000080b027209 */ /* 0x080fe40003800000 */
[----:B------:R-:W-:Y:S01]  /*1b40*/  FMNMX3 R4, R0, R7, R4, !PT ;  /* 0x0000000700047276 */ /* 0x000fe20007800004 */
[----:B------:R-:W-:Y:S01]  /*1b50*/  FADD R5, -R5, 64 ;  /* 0x4280000005057421 */ /* 0x000fe20000000100 */
[-C--:B------:R-:W-:Y:S02]  /*1b60*/  FMNMX3 R2, R6, R11.reuse, R2, PT ;  /* 0x0000000b06027276 */ /* 0x080fe40003800002 */
[----:B------:R-:W-:Y:S01]  /*1b70*/  FMNMX R8, R11, R8, !PT ;  /* 0x000000080b087209 */ /* 0x000fe20007800000 */
[----:B------:R-:W-:Y:S01]  /*1b80*/  FADD R4, -R4, 64 ;  /* 0x4280000004047421 */ /* 0x000fe20000000100 */
[----:B------:R-:W-:Y:S02]  /*1b90*/  FSETP.GEU.AND P0, PT, R5, R2, PT ;  /* 0x000000020500720b */ /* 0x000fe40003f0e000 */
[----:B------:R0:W2:Y:S01]  /*1ba0*/  LDL R2, [R1] ;  /* 0x0000000001027983 */ /* 0x0000a20000100800 */
[----:B------:R-:W-:-:S02]  /*1bb0*/  FMNMX3 R11, R6, R11, R8, !PT ;  /* 0x0000000b060b7276 */ /* 0x000fc40007800008 */
[----:B------:R-:W-:Y:S02]  /*1bc0*/  SEL R0, RZ, 0x1, P0 ;  /* 0x00000001ff007807 */ /* 0x000fe40000000000 */
[----:B------:R-:W-:Y:S01]  /*1bd0*/  FSETP.GEU.AND P1, PT, R4, R11, PT ;  /* 0x0000000b0400720b */ /* 0x000fe20003f2e000 */
[----:B------:R-:W-:-:S05]  /*1be0*/  HFMA2 R4, -RZ, RZ, 0, 1.1920928955078125e-07 ;  /* 0x00000002ff047431 */ /* 0x000fca00000001ff */
[----:B------:R-:W-:-:S07]  /*1bf0*/  @P0 IMAD.MOV R4, RZ, RZ, 0x1 ;  /* 0x00000001ff040424 */ /* 0x000fce00078e02ff */
[----:B------:R-:W-:Y:S01]  /*1c00*/  @P1 IADD3 R4, PT, PT, R0, RZ, RZ ;  /* 0x000000ff00041210 */ /* 0x000fe20007ffe0ff */
[----:B0-----:R-:W-:Y:S01]  /*1c10*/  VIADD R1, R1, 0x8 ;  /* 0x0000000801017836 */ /* 0x001fe20000000000 */
[----:B--2---:R-:W-:Y:S06]  /*1c20*/  RET.REL.NODEC R20 `(_Z11second_gridIfEvPiS0_) ;  /* 0xffffffe014f47950 */ /* 0x004fec0003c3ffff */
        .weak           $__internal_0_$__cuda_sm3x_div_rn_noftz_f32_slowpath
        .type           $__internal_0_$__cuda_sm3x_div_rn_noftz_f32_slowpath,@function
        .size           $__internal_0_$__cuda_sm3x_div_rn_noftz_f32_slowpath,(.L_x_67 - $__internal_0_$__cuda_sm3x_div_rn_noftz_f32_slowpath)
$__internal_0_$__cuda_sm3x_div_rn_noftz_f32_slowpath:
[----:B------:R-:W-:Y:S01]  /*1c30*/  SHF.R.U32.HI R5, RZ, 0x17, R15 ;  /* 0x00000017ff057819 */ /* 0x000fe2000001160f */
[----:B------:R-:W-:Y:S01]  /*1c40*/  BSSY.RECONVERGENT B1, `(.L_x_24) ;  /* 0x0000063000017945 */ /* 0x000fe20003800200 */
[----:B------:R-:W-:Y:S02]  /*1c50*/  SHF.R.U32.HI R7, RZ, 0x17, R0 ;  /* 0x00000017ff077819 */ /* 0x000fe40000011600 */
[----:B------:R-:W-:Y:S02]  /*1c60*/  LOP3.LUT R5, R5, 0xff, RZ, 0xc0, !PT ;  /* 0x000000ff05057812 */ /* 0x000fe400078ec0ff */
[----:B------:R-:W-:Y:S02]  /*1c70*/  LOP3.LUT R7, R7, 0xff, RZ, 0xc0, !PT ;  /* 0x000000ff07077812 */ /* 0x000fe400078ec0ff */
[----:B------:R-:W-:Y:S02]  /*1c80*/  IADD3 R9, PT, PT, R5, -0x1, RZ ;  /* 0xffffffff05097810 */ /* 0x000fe40007ffe0ff */
[----:B------:R-:W-:Y:S01]  /*1c90*/  MOV R11, R15 ;  /* 0x0000000f000b7202 */ /* 0x000fe20000000f00 */
[----:B------:R-:W-:Y:S01]  /*1ca0*/  VIADD R10, R7, 0xffffffff ;  /* 0xffffffff070a7836 */ /* 0x000fe20000000000 */
[----:B------:R-:W-:-:S04]  /*1cb0*/  ISETP.GT.U32.AND P0, PT, R9, 0xfd, PT ;  /* 0x000000fd0900780c */ /* 0x000fc80003f04070 */
[----:B------:R-:W-:-:S13]  /*1cc0*/  ISETP.GT.U32.OR P0, PT, R10, 0xfd, P0 ;  /* 0x000000fd0a00780c */ /* 0x000fda0000704470 */
[----:B------:R-:W-:Y:S01]  /*1cd0*/  @!P0 IMAD.MOV.U32 R6, RZ, RZ, RZ ;  /* 0x000000ffff068224 */ /* 0x000fe200078e00ff */
[----:B------:R-:W-:Y:S06]  /*1ce0*/  @!P0 BRA `(.L_x_25) ;  /* 0x00000000005c8947 */ /* 0x000fec0003800000 */
[----:B------:R-:W-:Y:S02]  /*1cf0*/  FSETP.GTU.FTZ.AND P0, PT, |R0|, +INF , PT ;  /* 0x7f8000000000780b */ /* 0x000fe40003f1c200 */
[----:B------:R-:W-:-:S04]  /*1d00*/  FSETP.GTU.FTZ.AND P1, PT, |R15|, +INF , PT ;  /* 0x7f8000000f00780b */ /* 0x000fc80003f3c200 */
[----:B------:R-:W-:-:S13]  /*1d10*/  PLOP3.LUT P0, PT, P0, P1, PT, 0xf8, 0x8f ;  /* 0x00000000008f781c */ /* 0x000fda0000703f70 */
[----:B------:R-:W-:Y:S05]  /*1d20*/  @P0 BRA `(.L_x_26) ;  /* 0x00000004004c0947 */ /* 0x000fea0003800000 */
[----:B------:R-:W-:-:S13]  /*1d30*/  LOP3.LUT P0, RZ, R11, 0x7fffffff, R0, 0xc8, !PT ;  /* 0x7fffffff0bff7812 */ /* 0x000fda000780c800 */
[----:B------:R-:W-:Y:S05]  /*1d40*/  @!P0 BRA `(.L_x_27) ;  /* 0x00000004003c8947 */ /* 0x000fea0003800000 */
[C---:B------:R-:W-:Y:S02]  /*1d50*/  FSETP.NEU.FTZ.AND P2, PT, |R0|.reuse, +INF , PT ;  /* 0x7f8000000000780b */ /* 0x040fe40003f5d200 */
[----:B------:R-:W-:Y:S02]  /*1d60*/  FSETP.NEU.FTZ.AND P1, PT, |R15|, +INF , PT ;  /* 0x7f8000000f00780b */ /* 0x000fe40003f3d200 */
[----:B------:R-:W-:-:S11]  /*1d70*/  FSETP.NEU.FTZ.AND P0, PT, |R0|, +INF , PT ;  /* 0x7f8000000000780b */ /* 0x000fd60003f1d200 */
[----:B------:R-:W-:Y:S05]  /*1d80*/  @!P1 BRA !P2, `(.L_x_27) ;  /* 0x00000004002c9947 */ /* 0x000fea0005000000 */
[----:B------:R-:W-:-:S04]  /*1d90*/  LOP3.LUT P2, RZ, R0, 0x7fffffff, RZ, 0xc0, !PT ;  /* 0x7fffffff00ff7812 */ /* 0x000fc8000784c0ff */
[----:B------:R-:W-:-:S13]  /*1da0*/  PLOP3.LUT P1, PT, P1, P2, PT, 0x2f, 0xf2 ;  /* 0x0000000000f2781c */ /* 0x000fda0000f24577 */
[----:B------:R-:W-:Y:S05]  /*1db0*/  @P1 BRA `(.L_x_28) ;  /* 0x0000000400181947 */ /* 0x000fea0003800000 */
[----:B------:R-:W-:-:S04]  /*1dc0*/  LOP3.LUT P1, RZ, R11, 0x7fffffff, RZ, 0xc0, !PT ;  /* 0x7fffffff0bff7812 */ /* 0x000fc8000782c0ff */
[----:B------:R-:W-:-:S13]  /*1dd0*/  PLOP3.LUT P0, PT, P0, P1, PT, 0x2f, 0xf2 ;  /* 0x0000000000f2781c */ /* 0x000fda0000702577 */
[----:B------:R-:W-:Y:S05]  /*1de0*/  @P0 BRA `(.L_x_29) ;  /* 0x0000000400000947 */ /* 0x000fea0003800000 */
[----:B------:R-:W-:Y:S02]  /*1df0*/  ISETP.GE.AND P0, PT, R10, RZ, PT ;  /* 0x000000ff0a00720c */ /* 0x000fe40003f06270 */
[----:B------:R-:W-:-:S11]  /*1e00*/  ISETP.GE.AND P1, PT, R9, RZ, PT ;  /* 0x000000ff0900720c */ /* 0x000fd60003f26270 */
[----:B------:R-:W-:Y:S01]  /*1e10*/  @P0 MOV R6, RZ ;  /* 0x000000ff00060202 */ /* 0x000fe20000000f00 */
[----:B------:R-:W-:Y:S02]  /*1e20*/  @!P0 IMAD.MOV.U32 R6, RZ, RZ, -0x40 ;  /* 0xffffffc0ff068424 */ /* 0x000fe400078e00ff */
[----:B------:R-:W-:Y:S01]  /*1e30*/  @!P0 FFMA R0, R0, 1.84467440737095516160e+19, RZ ;  /* 0x5f80000000008823 */ /* 0x000fe200000000ff */
[----:B------:R-:W-:Y:S02]  /*1e40*/  @!P1 FFMA R11, R15, 1.84467440737095516160e+19, RZ ;  /* 0x5f8000000f0b9823 */ /* 0x000fe400000000ff */
[----:B------:R-:W-:-:S07]  /*1e50*/  @!P1 IADD3 R6, PT, PT, R6, 0x40, RZ ;  /* 0x0000004006069810 */ /* 0x000fce0007ffe0ff */
.L_x_25:
[----:B------:R-:W-:Y:S01]  /*1e60*/  LEA R10, R5, 0xc0800000, 0x17 ;  /* 0xc0800000050a7811 */ /* 0x000fe200078eb8ff */
[----:B------:R-:W-:Y:S01]  /*1e70*/  BSSY.RECONVERGENT B2, `(.L_x_30) ;  /* 0x0000036000027945 */ /* 0x000fe20003800200 */
[----:B------:R-:W-:-:S03]  /*1e80*/  IADD3 R7, PT, PT, R7, -0x7f, RZ ;  /* 0xffffff8107077810 */ /* 0x000fc60007ffe0ff */
[----:B------:R-:W-:Y:S02]  /*1e90*/  IMAD.IADD R20, R11, 0x1, -R10 ;  /* 0x000000010b147824 */ /* 0x000fe400078e0a0a */
[C---:B------:R-:W-:Y:S01]  /*1ea0*/  IMAD R0, R7.reuse, -0x800000, R0 ;  /* 0xff80000007007824 */ /* 0x040fe200078e0200 */
[----:B------:R-:W-:Y:S01]  /*1eb0*/  IADD3 R7, PT, PT, R7, 0x7f, -R5 ;  /* 0x0000007f07077810 */ /* 0x000fe20007ffe805 */
[----:B------:R-:W0:Y:S01]  /*1ec0*/  MUFU.RCP R9, R20 ;  /* 0x0000001400097308 */ /* 0x000e220000001000 */
[----:B------:R-:W-:-:S03]  /*1ed0*/  FADD.FTZ R11, -R20, -RZ ;  /* 0x800000ff140b7221 */ /* 0x000fc60000010100 */
[----:B------:R-:W-:Y:S02]  /*1ee0*/  IMAD.IADD R7, R7, 0x1, R6 ;  /* 0x0000000107077824 */ /* 0x000fe400078e0206 */
[----:B0-----:R-:W-:-:S04]  /*1ef0*/  FFMA R10, R9, R11, 1 ;  /* 0x3f800000090a7423 */ /* 0x001fc8000000000b */
[----:B------:R-:W-:-:S04]  /*1f00*/  FFMA R9, R9, R10, R9 ;  /* 0x0000000a09097223 */ /* 0x000fc80000000009 */
[----:B------:R-:W-:-:S04]  /*1f10*/  FFMA R10, R0, R9, RZ ;  /* 0x00000009000a7223 */ /* 0x000fc800000000ff */
[----:B------:R-:W-:-:S04]  /*1f20*/  FFMA R14, R11, R10, R0 ;  /* 0x0000000a0b0e7223 */ /* 0x000fc80000000000 */
[----:B------:R-:W-:-:S04]  /*1f30*/  FFMA R14, R9, R14, R10 ;  /* 0x0000000e090e7223 */ /* 0x000fc8000000000a */
[----:B------:R-:W-:-:S04]  /*1f40*/  FFMA R11, R11, R14, R0 ;  /* 0x0000000e0b0b7223 */ /* 0x000fc80000000000 */
[----:B------:R-:W-:-:S05]  /*1f50*/  FFMA R0, R9, R11, R14 ;  /* 0x0000000b09007223 */ /* 0x000fca000000000e */
[----:B------:R-:W-:-:S04]  /*1f60*/  SHF.R.U32.HI R5, RZ, 0x17, R0 ;  /* 0x00000017ff057819 */ /* 0x000fc80000011600 */
[----:B------:R-:W-:-:S04]  /*1f70*/  LOP3.LUT R6, R5, 0xff, RZ, 0xc0, !PT ;  /* 0x000000ff05067812 */ /* 0x000fc800078ec0ff */
[----:B------:R-:W-:-:S05]  /*1f80*/  IADD3 R5, PT, PT, R6, R7, RZ ;  /* 0x0000000706057210 */ /* 0x000fca0007ffe0ff */
[----:B------:R-:W-:-:S05]  /*1f90*/  VIADD R6, R5, 0xffffffff ;  /* 0xffffffff05067836 */ /* 0x000fca0000000000 */
[----:B------:R-:W-:-:S13]  /*1fa0*/  ISETP.GE.U32.AND P0, PT, R6, 0xfe, PT ;  /* 0x000000fe0600780c */ /* 0x000fda0003f06070 */
[----:B------:R-:W-:Y:S05]  /*1fb0*/  @!P0 BRA `(.L_x_31) ;  /* 0x0000000000808947 */ /* 0x000fea0003800000 */
[----:B------:R-:W-:-:S13]  /*1fc0*/  ISETP.GT.AND P0, PT, R5, 0xfe, PT ;  /* 0x000000fe0500780c */ /* 0x000fda0003f04270 */
[----:B------:R-:W-:Y:S05]  /*1fd0*/  @P0 BRA `(.L_x_32) ;  /* 0x00000000006c0947 */ /* 0x000fea0003800000 */
[----:B------:R-:W-:-:S13]  /*1fe0*/  ISETP.GE.AND P0, PT, R5, 0x1, PT ;  /* 0x000000010500780c */ /* 0x000fda0003f06270 */
[----:B------:R-:W-:Y:S05]  /*1ff0*/  @P0 BRA `(.L_x_33) ;  /* 0x0000000000740947 */ /* 0x000fea0003800000 */
[----:B------:R-:W-:Y:S02]  /*2000*/  ISETP.GE.AND P0, PT, R5, -0x18, PT ;  /* 0xffffffe80500780c */ /* 0x000fe40003f06270 */
[----:B------:R-:W-:-:S11]  /*2010*/  LOP3.LUT R0, R0, 0x80000000, RZ, 0xc0, !PT ;  /* 0x8000000000007812 */ /* 0x000fd600078ec0ff */
[----:B------:R-:W-:Y:S05]  /*2020*/  @!P0 BRA `(.L_x_33) ;  /* 0x0000000000688947 */ /* 0x000fea0003800000 */
[CCC-:B------:R-:W-:Y:S01]  /*2030*/  FFMA.RZ R6, R9.reuse, R11.reuse, R14.reuse ;  /* 0x0000000b09067223 */ /* 0x1c0fe2000000c00e */
[CCC-:B------:R-:W-:Y:S01]  /*2040*/  FFMA.RP R7, R9.reuse, R11.reuse, R14.reuse ;  /* 0x0000000b09077223 */ /* 0x1c0fe2000000800e */
[----:B------:R-:W-:Y:S01]  /*2050*/  FFMA.RM R14, R9, R11, R14 ;  /* 0x0000000b090e7223 */ /* 0x000fe2000000400e */
[C---:B------:R-:W-:Y:S02]  /*2060*/  IADD3 R9, PT, PT, R5.reuse, 0x20, RZ ;  /* 0x0000002005097810 */ /* 0x040fe40007ffe0ff */
[----:B------:R-:W-:Y:S02]  /*2070*/  LOP3.LUT R6, R6, 0x7fffff, RZ, 0xc0, !PT ;  /* 0x007fffff06067812 */ /* 0x000fe400078ec0ff */
[C---:B------:R-:W-:Y:S02]  /*2080*/  ISETP.NE.AND P2, PT, R5.reuse, RZ, PT ;  /* 0x000000ff0500720c */ /* 0x040fe40003f45270 */
[----:B------:R-:W-:Y:S02]  /*2090*/  LOP3.LUT R6, R6, 0x800000, RZ, 0xfc, !PT ;  /* 0x0080000006067812 */ /* 0x000fe400078efcff */
[----:B------:R-:W-:Y:S01]  /*20a0*/  ISETP.NE.AND P1, PT, R5, RZ, PT ;  /* 0x000000ff0500720c */ /* 0x000fe20003f25270 */
[----:B------:R-:W-:Y:S01]  /*20b0*/  IMAD.MOV R5, RZ, RZ, -R5 ;  /* 0x000000ffff057224 */ /* 0x000fe200078e0a05 */
[----:B------:R-:W-:-:S02]  /*20c0*/  SHF.L.U32 R9, R6, R9, RZ ;  /* 0x0000000906097219 */ /* 0x000fc400000006ff */
[----:B------:R-:W-:Y:S02]  /*20d0*/  FSETP.NEU.FTZ.AND P0, PT, R7, R14, PT ;  /* 0x0000000e0700720b */ /* 0x000fe40003f1d000 */
[----:B------:R-:W-:Y:S02]  /*20e0*/  SEL R5, R5, RZ, P2 ;  /* 0x000000ff05057207 */ /* 0x000fe40001000000 */
[----:B------:R-:W-:Y:S02]  /*20f0*/  ISETP.NE.AND P1, PT, R9, RZ, P1 ;  /* 0x000000ff0900720c */ /* 0x000fe40000f25270 */
[----:B------:R-:W-:Y:S02]  /*2100*/  SHF.R.U32.HI R5, RZ, R5, R6 ;  /* 0x00000005ff057219 */ /* 0x000fe40000011606 */
[----:B------:R-:W-:Y:S02]  /*2110*/  PLOP3.LUT P0, PT, P0, P1, PT, 0xf8, 0x8f ;  /* 0x00000000008f781c */ /* 0x000fe40000703f70 */
[----:B------:R-:W-:-:S02]  /*2120*/  SHF.R.U32.HI R7, RZ, 0x1, R5 ;  /* 0x00000001ff077819 */ /* 0x000fc40000011605 */
[----:B------:R-:W-:-:S04]  /*2130*/  SEL R6, RZ, 0x1, !P0 ;  /* 0x00000001ff067807 */ /* 0x000fc80004000000 */
[----:B------:R-:W-:-:S04]  /*2140*/  LOP3.LUT R6, R6, 0x1, R7, 0xf8, !PT ;  /* 0x0000000106067812 */ /* 0x000fc800078ef807 */
[----:B------:R-:W-:-:S04]  /*2150*/  LOP3.LUT R6, R6, R5, RZ, 0xc0, !PT ;  /* 0x0000000506067212 */ /* 0x000fc800078ec0ff */
[----:B------:R-:W-:-:S04]  /*2160*/  IADD3 R7, PT, PT, R7, R6, RZ ;  /* 0x0000000607077210 */ /* 0x000fc80007ffe0ff */
[----:B------:R-:W-:Y:S01]  /*2170*/  LOP3.LUT R0, R7, R0, RZ, 0xfc, !PT ;  /* 0x0000000007007212 */ /* 0x000fe200078efcff */
[----:B------:R-:W-:Y:S06]  /*2180*/  BRA `(.L_x_33) ;  /* 0x0000000000107947 */ /* 0x000fec0003800000 */
.L_x_32:
[----:B------:R-:W-:-:S04]  /*2190*/  LOP3.LUT R0, R0, 0x80000000, RZ, 0xc0, !PT ;  /* 0x8000000000007812 */ /* 0x000fc800078ec0ff */
[----:B------:R-:W-:Y:S01]  /*21a0*/  LOP3.LUT R0, R0, 0x7f800000, RZ, 0xfc, !PT ;  /* 0x7f80000000007812 */ /* 0x000fe200078efcff */
[----:B------:R-:W-:Y:S06]  /*21b0*/  BRA `(.L_x_33) ;  /* 0x0000000000047947 */ /* 0x000fec0003800000 */
.L_x_31:
[----:B------:R-:W-:-:S07]  /*21c0*/  IMAD R0, R7, 0x800000, R0 ;  /* 0x0080000007007824 */ /* 0x000fce00078e0200 */
.L_x_33:
[----:B------:R-:W-:Y:S05]  /*21d0*/  BSYNC.RECONVERGENT B2 ;  /* 0x0000000000027941 */ /* 0x000fea0003800200 */
.L_x_30:
[----:B------:R-:W-:Y:S05]  /*21e0*/  BRA `(.L_x_34) ;  /* 0x0000000000207947 */ /* 0x000fea0003800000 */
.L_x_29:
[----:B------:R-:W-:-:S04]  /*21f0*/  LOP3.LUT R0, R11, 0x80000000, R0, 0x48, !PT ;  /* 0x800000000b007812 */ /* 0x000fc800078e4800 */
[----:B------:R-:W-:Y:S01]  /*2200*/  LOP3.LUT R0, R0, 0x7f800000, RZ, 0xfc, !PT ;  /* 0x7f80000000007812 */ /* 0x000fe200078efcff */
[----:B------:R-:W-:Y:S06]  /*2210*/  BRA `(.L_x_34) ;  /* 0x0000000000147947 */ /* 0x000fec0003800000 */
.L_x_28:
[----:B------:R-:W-:Y:S01]  /*2220*/  LOP3.LUT R0, R11, 0x80000000, R0, 0x48, !PT ;  /* 0x800000000b007812 */ /* 0x000fe200078e4800 */
[----:B------:R-:W-:Y:S06]  /*2230*/  BRA `(.L_x_34) ;  /* 0x00000000000c7947 */ /* 0x000fec0003800000 */
.L_x_27:
[----:B------:R-:W0:Y:S01]  /*2240*/  MUFU.RSQ R0, -QNAN ;  /* 0xffc0000000007908 */ /* 0x000e220000001400 */
[----:B------:R-:W-:Y:S05]  /*2250*/  BRA `(.L_x_34) ;  /* 0x0000000000047947 */ /* 0x000fea0003800000 */
.L_x_26:
[----:B------:R-:W-:-:S07]  /*2260*/  FADD.FTZ R0, R0, R15 ;  /* 0x0000000f00007221 */ /* 0x000fce0000010000 */
.L_x_34:
[----:B------:R-:W-:Y:S05]  /*2270*/  BSYNC.RECONVERGENT B1 ;  /* 0x0000000000017941 */ /* 0x000fea0003800200 */
.L_x_24:
[----:B------:R-:W-:-:S04]  /*2280*/  HFMA2 R5, -RZ, RZ, 0, 0 ;  /* 0x00000000ff057431 */ /* 0x000fc800000001ff */
[----:B0-----:R-:W-:Y:S05]  /*2290*/  RET.REL.NODEC R4 `(_Z11second_gridIfEvPiS0_) ;  /* 0xffffffdc04587950 */ /* 0x001fea0003c3ffff */
.L_x_35:
[----:B------:R-:W-:-:S00]  /*22a0*/  BRA `(.L_x_35) ;  /* 0xfffffffc00fc7947 */ /* 0x000fc0000383ffff */
[----:B------:R-:W-:-:S00]  /*22b0*/  NOP ;  /* 0x0000000000007918 */ /* 0x000fc00000000000 */
        /* <DEDUP_REMOVED lines=12> */
.L_x_67:


//--------------------- .text._Z10large_gridIfEvPi --------------------------
	.section	.text._Z10large_gridIfEvPi,"ax",@progbits
	.align	128
        .global         _Z10large_gridIfEvPi
        .type           _Z10large_gridIfEvPi,@function
        .size           _Z10large_gridIfEvPi,(.L_x_72 - _Z10large_gridIfEvPi)
        .other          _Z10large_gridIfEvPi,@"STO_CUDA_ENTRY STV_DEFAULT"
_Z10large_gridIfEvPi:
.text._Z10large_gridIfEvPi:
[----:B------:R-:W0:Y:S01]  /*0000*/  LDC R1, c[0x0][0x37c] ;  /* 0x0000df00ff017b82 */ /* 0x000e220000000800 */
[----:B------:R-:W1:Y:S01]  /*0010*/  LDCU UR7, c[0x3][0x18] ;  /* 0x00c00300ff0777ac */ /* 0x000e620008000800 */
[----:B------:R-:W-:Y:S01]  /*0020*/  MOV R0, 0x8 ;  /* 0x0000000800007802 */ /* 0x000fe20000000f00 */
[----:B------:R-:W2:Y:S05]  /*0030*/  LDCU.64 UR36, c[0x0][0x358] ;  /* 0x00006b00ff2477ac */ /* 0x000eaa0008000a00 */
[----:B------:R3:W4:Y:S01]  /*0040*/  LDC.64 R2, c[0x4][R0] ;  /* 0x0100000000027b82 */ /* 0x0007220000000a00 */
[----:B-1----:R-:W-:Y:S02]  /*0050*/  UIMAD.WIDE UR4, UR7, 0x8, URZ ;  /* 0x00000008070478a5 */ /* 0x002fe4000f8e02ff */
[----:B------:R-:W-:Y:S01]  /*0060*/  MOV R16, UR7 ;  /* 0x0000000700107c02 */ /* 0x000fe20008000f00 */
[----:B------:R-:W-:-:S03]  /*0070*/  USHF.R.S32.HI UR6, URZ, 0x1f, UR7 ;  /* 0x0000001fff067899 */ /* 0x000fc60008011407 */
[----:B------:R-:W-:Y:S01]  /*0080*/  IMAD.U32 R7, RZ, RZ, UR5 ;  /* 0x00000005ff077e24 */ /* 0x000fe2000f8e00ff */
[----:B------:R-:W-:Y:S01]  /*0090*/  MOV R6, UR4 ;  /* 0x0000000400067c02 */ /* 0x000fe20008000f00 */
[----:B------:R-:W-:Y:S02]  /*00a0*/  IMAD.U32 R5, RZ, RZ, UR5 ;  /* 0x00000005ff057e24 */ /* 0x000fe4000f8e00ff */
[----:B------:R-:W-:Y:S02]  /*00b0*/  IMAD.U32 R4, RZ, RZ, UR4 ;  /* 0x00000004ff047e24 */ /* 0x000fe4000f8e00ff */
[----:B------:R-:W-:Y:S02]  /*00c0*/  IMAD.MOV.U32 R5, RZ, RZ, R7 ;  /* 0x000000ffff057224 */ /* 0x000fe400078e0007 */
[----:B--23--:R-:W-:-:S07]  /*00d0*/  IMAD.U32 R17, RZ, RZ, UR6 ;  /* 0x00000006ff117e24 */ /* 0x00cfce000f8e00ff */
[----:B------:R-:W-:-:S07]  /*00e0*/  LEPC R20, `(.L_x_36) ;  /* 0x000000001014794e */ /* 0x000fce0000000000 */
[----:B0---4-:R-:W-:Y:S05]  /*00f0*/  CALL.ABS.NOINC R2 ;  /* 0x0000000002007343 */ /* 0x011fea0003c00000 */
.L_x_36:
[----:B------:R-:W0:Y:S01]  /*0100*/  LDC R7, c[0x0][0x360] ;  /* 0x0000d800ff077b82 */ /* 0x000e220000000800 */
[----:B------:R-:W1:Y:S01]  /*0110*/  S2R R2, SR_TID.X ;  /* 0x0000000000027919 */ /* 0x000e620000002100 */
[----:B------:R-:W-:Y:S01]  /*0120*/  BSSY.RECONVERGENT B0, `(.L_x_37) ;  /* 0x0000014000007945 */ /* 0x000fe20003800200 */
[----:B------:R-:W-:Y:S01]  /*0130*/  IMAD.MOV.U32 R22, RZ, RZ, R4 ;  /* 0x000000ffff167224 */ /* 0x000fe200078e0004 */
[----:B------:R-:W-:Y:S01]  /*0140*/  MOV R23, R5 ;  /* 0x0000000500177202 */ /* 0x000fe20000000f00 */
[----:B------:R2:W-:Y:S03]  /*0150*/  ST.E.64 desc[UR36][R4.64+-0x8], R16 ;  /* 0xfffff81004007985 */ /* 0x0005e6000c101b24 */
[----:B------:R-:W3:Y:S01]  /*0160*/  LDC.64 R10, c[0x3][RZ] ;  /* 0x00c00000ff0a7b82 */ /* 0x000ee20000000a00 */
[----:B0-----:R-:W-:-:S04]  /*0170*/  I2FP.F32.U32 R3, R7 ;  /* 0x0000000700037245 */ /* 0x001fc80000201000 */
[----:B------:R-:W0:Y:S01]  /*0180*/  MUFU.RCP R8, R3 ;  /* 0x0000000300087308 */ /* 0x000e220000001000 */
[----:B---3--:R-:W-:Y:S01]  /*0190*/  FADD R6, R11, -R10 ;  /* 0x8000000a0b067221 */ /* 0x008fe20000000000 */
[----:B-1----:R-:W-:-:S05]  /*01a0*/  I2FP.F32.U32 R9, R2 ;  /* 0x0000000200097245 */ /* 0x002fca0000201000 */
[----:B------:R-:W-:-:S04]  /*01b0*/  FMUL R0, R9, R6 ;  /* 0x0000000609007220 */ /* 0x000fc80000400000 */
[----:B------:R-:W1:Y:S01]  /*01c0*/  FCHK P0, R0, R3 ;  /* 0x0000000300007302 */ /* 0x000e620000000000 */
[----:B0-----:R-:W-:-:S04]  /*01d0*/  FFMA R11, -R3, R8, 1 ;  /* 0x3f800000030b7423 */ /* 0x001fc80000000108 */
[----:B------:R-:W-:-:S04]  /*01e0*/  FFMA R11, R8, R11, R8 ;  /* 0x0000000b080b7223 */ /* 0x000fc80000000008 */
[----:B------:R-:W-:-:S04]  /*01f0*/  FFMA R8, R0, R11, RZ ;  /* 0x0000000b00087223 */ /* 0x000fc800000000ff */
[----:B------:R-:W-:-:S04]  /*0200*/  FFMA R9, -R3, R8, R0 ;  /* 0x0000000803097223 */ /* 0x000fc80000000100 */
[----:B------:R-:W-:Y:S01]  /*0210*/  FFMA R9, R11, R9, R8 ;  /* 0x000000090b097223 */ /* 0x000fe20000000008 */
[----:B-12---:R-:W-:Y:S06]  /*0220*/  @!P0 BRA `(.L_x_38) ;  /* 0x00000000000c8947 */ /* 0x006fec0003800000 */
[----:B------:R-:W-:-:S07]  /*0230*/  MOV R8, 0x250 ;  /* 0x0000025000087802 */ /* 0x000fce0000000f00 */
[----:B------:R-:W-:Y:S05]  /*0240*/  CALL.REL.NOINC `($__internal_1_$__cuda_sm3x_div_rn_noftz_f32_slowpath) ;  /* 0x0000001000ac7944 */ /* 0x000fea0003c00000 */
[----:B------:R-:W-:-:S07]  /*0250*/  IMAD.MOV.U32 R9, RZ, RZ, R0 ;  /* 0x000000ffff097224 */ /* 0x000fce00078e0000 */
.L_x_38:
[----:B------:R-:W-:Y:S05]  /*0260*/  BSYNC.RECONVERGENT B0 ;  /* 0x0000000000007941 */ /* 0x000fea0003800200 */
.L_x_37:
[----:B------:R-:W0:Y:S01]  /*0270*/  MUFU.RCP R4, R3 ;  /* 0x0000000300047308 */ /* 0x000e220000001000 */
[----:B------:R-:W-:Y:S01]  /*0280*/  VIADD R0, R2, 0x1 ;  /* 0x0000000102007836 */ /* 0x000fe20000000000 */
[----:B------:R-:W1:Y:S01]  /*0290*/  LDCU UR4, c[0x3][URZ] ;  /* 0x00c00000ff0477ac */ /* 0x000e620008000800 */
[----:B------:R-:W-:Y:S03]  /*02a0*/  BSSY.RECONVERGENT B0, `(.L_x_39) ;  /* 0x000000e000007945 */ /* 0x000fe60003800200 */
[----:B------:R-:W-:-:S05]  /*02b0*/  I2FP.F32.U32 R5, R0 ;  /* 0x0000000000057245 */ /* 0x000fca0000201000 */
[----:B------:R-:W-:-:S04]  /*02c0*/  FMUL R6, R6, R5 ;  /* 0x0000000506067220 */ /* 0x000fc80000400000 */
[----:B------:R-:W2:Y:S01]  /*02d0*/  FCHK P0, R6, R3 ;  /* 0x0000000306007302 */ /* 0x000ea20000000000 */
[----:B0-----:R-:W-:Y:S01]  /*02e0*/  FFMA R11, -R3, R4, 1 ;  /* 0x3f800000030b7423 */ /* 0x001fe20000000104 */
[----:B-1----:R-:W-:-:S03]  /*02f0*/  FADD R9, R9, UR4 ;  /* 0x0000000409097e21 */ /* 0x002fc60008000000 */
[----:B------:R-:W-:-:S04]  /*0300*/  FFMA R0, R4, R11, R4 ;  /* 0x0000000b04007223 */ /* 0x000fc80000000004 */
[----:B------:R-:W-:-:S04]  /*0310*/  FFMA R5, R0, R6, RZ ;  /* 0x0000000600057223 */ /* 0x000fc800000000ff */
[----:B------:R-:W-:-:S04]  /*0320*/  FFMA R4, -R3, R5, R6 ;  /* 0x0000000503047223 */ /* 0x000fc80000000106 */
[----:B------:R-:W-:Y:S01]  /*0330*/  FFMA R0, R0, R4, R5 ;  /* 0x0000000400007223 */ /* 0x000fe20000000005 */
[----:B--2---:R-:W-:Y:S06]  /*0340*/  @!P0 BRA `(.L_x_40) ;  /* 0x00000000000c8947 */ /* 0x004fec0003800000 */
[----:B------:R-:W-:Y:S02]  /*0350*/  MOV R0, R6 ;  /* 0x0000000600007202 */ /* 0x000fe40000000f00 */
[----:B------:R-:W-:-:S07]  /*0360*/  MOV R8, 0x380 ;  /* 0x0000038000087802 */ /* 0x000fce0000000f00 */
[----:B------:R-:W-:Y:S05]  /*0370*/  CALL.REL.NOINC `($__internal_1_$__cuda_sm3x_div_rn_noftz_f32_slowpath) ;  /* 0x0000001000607944 */ /* 0x000fea0003c00000 */
.L_x_40:
[----:B------:R-:W-:Y:S05]  /*0380*/  BSYNC.RECONVERGENT B0 ;  /* 0x0000000000007941 */ /* 0x000fea0003800200 */
.L_x_39:
[----:B------:R-:W0:Y:S01]  /*0390*/  S2R R4, SR_CTAID.X ;  /* 0x0000000000047919 */ /* 0x000e220000002500 */
[----:B------:R-:W1:Y:S01]  /*03a0*/  LDCU UR4, c[0x0][0x370] ;  /* 0x00006e00ff0477ac */ /* 0x000e620008000800 */
[----:B------:R-:W2:Y:S01]  /*03b0*/  LDC.64 R12, c[0x3][0x8] ;  /* 0x00c00200ff0c7b82 */ /* 0x000ea20000000a00 */
[----:B------:R3:W-:Y:S01]  /*03c0*/  ST.E desc[UR36][R22.64], R9 ;  /* 0x0000000916007985 */ /* 0x0007e2000c101924 */
[----:B------:R-:W4:Y:S01]  /*03d0*/  LDCU UR5, c[0x3][URZ] ;  /* 0x00c00000ff0577ac */ /* 0x000f220008000800 */
[----:B-1----:R-:W-:-:S04]  /*03e0*/  I2FP.F32.U32 R3, UR4 ;  /* 0x0000000400037c45 */ /* 0x002fc80008201000 */
[----:B------:R-:W1:Y:S01]  /*03f0*/  MUFU.RCP R6, R3 ;  /* 0x0000000300067308 */ /* 0x000e620000001000 */
[----:B----4-:R-:W-:Y:S01]  /*0400*/  FADD R11, R0, UR5 ;  /* 0x00000005000b7e21 */ /* 0x010fe20008000000 */
[----:B--2---:R-:W-:-:S04]  /*0410*/  FADD R5, R13, -R12 ;  /* 0x8000000c0d057221 */ /* 0x004fc80000000000 */
[----:B------:R3:W-:Y:S01]  /*0420*/  ST.E desc[UR36][R22.64+0x4], R11 ;  /* 0x0000040b16007985 */ /* 0x0007e2000c101924 */
[----:B0-----:R-:W-:-:S05]  /*0430*/  I2FP.F32.U32 R0, R4 ;  /* 0x0000000400007245 */ /* 0x001fca0000201000 */
[----:B------:R-:W-:Y:S01]  /*0440*/  FMUL R0, R0, R5 ;  /* 0x0000000500007220 */ /* 0x000fe20000400000 */
[----:B-1----:R-:W-:-:S03]  /*0450*/  FFMA R13, -R3, R6, 1 ;  /* 0x3f800000030d7423 */ /* 0x002fc60000000106 */
[----:B------:R-:W0:Y:S01]  /*0460*/  FCHK P0, R0, R3 ;  /* 0x0000000300007302 */ /* 0x000e220000000000 */
[----:B------:R-:W-:-:S04]  /*0470*/  FFMA R13, R6, R13, R6 ;  /* 0x0000000d060d7223 */ /* 0x000fc80000000006 */
[----:B------:R-:W-:-:S04]  /*0480*/  FFMA R6, R0, R13, RZ ;  /* 0x0000000d00067223 */ /* 0x000fc800000000ff */
[----:B------:R-:W-:-:S04]  /*0490*/  FFMA R8, -R3, R6, R0 ;  /* 0x0000000603087223 */ /* 0x000fc80000000100 */
[----:B------:R-:W-:Y:S01]  /*04a0*/  FFMA R6, R13, R8, R6 ;  /* 0x000000080d067223 */ /* 0x000fe20000000006 */
[----:B0--3--:R-:W-:Y:S06]  /*04b0*/  @!P0 BRA `(.L_x_41) ;  /* 0x00000000000c8947 */ /* 0x009fec0003800000 */
[----:B------:R-:W-:-:S07]  /*04c0*/  MOV R8, 0x4e0 ;  /* 0x000004e000087802 */ /* 0x000fce0000000f00 */
[----:B------:R-:W-:Y:S05]  /*04d0*/  CALL.REL.NOINC `($__internal_1_$__cuda_sm3x_div_rn_noftz_f32_slowpath) ;  /* 0x0000001000087944 */ /* 0x000fea0003c00000 */
[----:B------:R-:W-:-:S07]  /*04e0*/  IMAD.MOV.U32 R6, RZ, RZ, R0 ;  /* 0x000000ffff067224 */ /* 0x000fce00078e0000 */
.L_x_41:
[----:B------:R-:W0:Y:S01]  /*04f0*/  MUFU.RCP R10, R3 ;  /* 0x00000003000a7308 */ /* 0x000e220000001000 */
[----:B------:R-:W-:Y:S01]  /*0500*/  VIADD R0, R4, 0x1 ;  /* 0x0000000104007836 */ /* 0x000fe20000000000 */
[----:B------:R-:W1:Y:S04]  /*0510*/  LDCU UR4, c[0x3][0x8] ;  /* 0x00c00100ff0477ac */ /* 0x000e680008000800 */
        /* <DEDUP_REMOVED lines=13> */
.L_x_42:
[----:B------:R-:W0:Y:S01]  /*05f0*/  LDC R6, c[0x3][0x1c] ;  /* 0x00c00700ff067b82 */ /* 0x000e220000000800 */
[----:B------:R-:W1:Y:S01]  /*0600*/  LDCU UR4, c[0x3][0x8] ;  /* 0x00c00100ff0477ac */ /* 0x000e620008000800 */
[----:B------:R-:W-:Y:S01]  /*0610*/  IMAD R7, R7, R4, R2 ;  /* 0x0000000407077224 */ /* 0x000fe200078e0202 */
[----:B------:R-:W-:Y:S01]  /*0620*/  MOV R3, R23 ;  /* 0x0000001700037202 */ /* 0x000fe20000000f00 */
[----:B------:R-:W-:Y:S02]  /*0630*/  IMAD.MOV.U32 R2, RZ, RZ, R22 ;  /* 0x000000ffff027224 */ /* 0x000fe400078e0016 */
[----:B------:R-:W-:Y:S02]  /*0640*/  IMAD.MOV.U32 R9, RZ, RZ, 0x1 ;  /* 0x00000001ff097424 */ /* 0x000fe400078e00ff */
[----:B------:R-:W2:Y:S01]  /*0650*/  LDC.64 R24, c[0x0][0x380] ;  /* 0x0000e000ff187b82 */ /* 0x000ea20000000a00 */
[----:B------:R3:W-:Y:S01]  /*0660*/  ST.E desc[UR36][R2.64+0x8], R5 ;  /* 0x0000080502007985 */ /* 0x0007e2000c101924 */
[----:B0-----:R-:W-:Y:S01]  /*0670*/  ISETP.GE.AND P0, PT, R6, 0x1, PT ;  /* 0x000000010600780c */ /* 0x001fe20003f06270 */
[----:B--2---:R-:W-:-:S04]  /*0680*/  IMAD.WIDE.U32 R24, R7, 0x4, R24 ;  /* 0x0000000407187825 */ /* 0x004fc800078e0018 */
[----:B-1----:R-:W-:-:S05]  /*0690*/  FADD R7, R0, UR4 ;  /* 0x0000000400077e21 */ /* 0x002fca0008000000 */
[----:B------:R3:W-:Y:S04]  /*06a0*/  ST.E desc[UR36][R2.64+0xc], R7 ;  /* 0x00000c0702007985 */ /* 0x0007e8000c101924 */
[----:B------:R3:W-:Y:S01]  /*06b0*/  STG.E desc[UR36][R24.64], R9 ;  /* 0x0000000918007986 */ /* 0x0007e2000c101924 */
[----:B------:R-:W-:Y:S05]  /*06c0*/  @!P0 EXIT ;  /* 0x000000000000894d */ /* 0x000fea0003800000 */
[C---:B------:R-:W-:Y:S01]  /*06d0*/  ISETP.GE.U32.AND P0, PT, R6.reuse, 0x4, PT ;  /* 0x000000040600780c */ /* 0x040fe20003f06070 */
[----:B------:R-:W-:Y:S01]  /*06e0*/  IMAD.MOV.U32 R17, RZ, RZ, RZ ;  /* 0x000000ffff117224 */ /* 0x000fe200078e00ff */
[----:B------:R-:W-:-:S11]  /*06f0*/  LOP3.LUT R18, R6, 0x3, RZ, 0xc0, !PT ;  /* 0x0000000306127812 */ /* 0x000fd600078ec0ff */
[----:B------:R-:W-:Y:S05]  /*0700*/  @!P0 BRA `(.L_x_43) ;  /* 0x0000000000ec8947 */ /* 0x000fea0003800000 */
[----:B------:R-:W-:Y:S01]  /*0710*/  LOP3.LUT R17, R6, 0x7ffffffc, RZ, 0xc0, !PT ;  /* 0x7ffffffc06117812 */ /* 0x000fe200078ec0ff */
[----:B------:R-:W-:Y:S01]  /*0720*/  BSSY.RECONVERGENT B7, `(.L_x_43) ;  /* 0x0000039000077945 */ /* 0x000fe20003800200 */
[----:B---3--:R-:W-:Y:S02]  /*0730*/  IMAD.MOV.U32 R2, RZ, RZ, 0x30 ;  /* 0x00000030ff027424 */ /* 0x008fe400078e00ff */
[----:B------:R-:W-:-:S07]  /*0740*/  IADD3 R16, PT, PT, -R17, RZ, RZ ;  /* 0x000000ff11107210 */ /* 0x000fce0007ffe1ff */
.L_x_48:
[----:B0-----:R-:W0:Y:S01]  /*0750*/  LDC R0, c[0x3][R2+-0x10] ;  /* 0x00fffc0002007b82 */ /* 0x001e220000000800 */
[----:B------:R-:W-:Y:S01]  /*0760*/  VIADD R16, R16, 0x4 ;  /* 0x0000000410107836 */ /* 0x000fe20000000000 */
[----:B------:R-:W-:Y:S01]  /*0770*/  BSSY.RECONVERGENT B6, `(.L_x_44) ;  /* 0x0000009000067945 */ /* 0x000fe20003800200 */
[----:B------:R-:W-:Y:S01]  /*0780*/  IMAD.MOV.U32 R4, RZ, RZ, R22 ;  /* 0x000000ffff047224 */ /* 0x000fe200078e0016 */
[----:B------:R-:W-:Y:S01]  /*0790*/  MOV R5, R23 ;  /* 0x0000001700057202 */ /* 0x000fe20000000f00 */
[----:B------:R-:W-:Y:S01]  /*07a0*/  IMAD.MOV.U32 R21, RZ, RZ, 0x0 ;  /* 0x00000000ff157424 */ /* 0x000fe200078e00ff */
[----:B------:R-:W-:Y:S02]  /*07b0*/  ISETP.NE.AND P0, PT, R16, RZ, PT ;  /* 0x000000ff1000720c */ /* 0x000fe40003f05270 */
[----:B------:R-:W-:Y:S02]  /*07c0*/  MOV R20, 0x800 ;  /* 0x0000080000147802 */ /* 0x000fe40000000f00 */
[----:B------:R-:W-:Y:S01]  /*07d0*/  P2R R19, PR, RZ, 0x1 ;  /* 0x00000001ff137803 */ /* 0x000fe20000000000 */
[----:B0-----:R0:W1:Y:S08]  /*07e0*/  LDC.64 R6, c[0x2][R0] ;  /* 0x0080000000067b82 */ /* 0x0010700000000a00 */
[----:B01----:R-:W-:Y:S05]  /*07f0*/  CALL.REL.NOINC R6 `(_Z10large_gridIfEvPi) ;  /* 0xfffffff806007344 */ /* 0x003fea0003c3ffff */
[----:B------:R-:W-:Y:S05]  /*0800*/  BSYNC.RECONVERGENT B6 ;  /* 0x0000000000067941 */ /* 0x000fea0003800200 */
.L_x_44:
[----:B------:R-:W2:Y:S01]  /*0810*/  LDG.E R3, desc[UR36][R24.64] ;  /* 0x0000002418037981 */ /* 0x000ea2000c1e1900 */
[----:B------:R-:W0:Y:S01]  /*0820*/  LDC R0, c[0x3][R2+-0x8] ;  /* 0x00fffe0002007b82 */ /* 0x000e220000000800 */
[----:B------:R-:W-:Y:S01]  /*0830*/  BSSY.RECONVERGENT B6, `(.L_x_45) ;  /* 0x0000009000067945 */ /* 0x000fe20003800200 */
[----:B------:R-:W-:Y:S01]  /*0840*/  IMAD.MOV.U32 R5, RZ, RZ, R23 ;  /* 0x000000ffff057224 */ /* 0x000fe200078e0017 */
[----:B------:R-:W-:Y:S01]  /*0850*/  MOV R20, 0x8c0 ;  /* 0x000008c000147802 */ /* 0x000fe20000000f00 */
[----:B------:R-:W-:-:S04]  /*0860*/  IMAD.MOV.U32 R21, RZ, RZ, 0x0 ;  /* 0x00000000ff157424 */ /* 0x000fc800078e00ff */
[----:B0-----:R0:W1:Y:S01]  /*0870*/  LDC.64 R6, c[0x2][R0] ;  /* 0x0080000000067b82 */ /* 0x0010620000000a00 */
[----:B--2---:R-:W-:Y:S01]  /*0880*/  IMAD R3, R3, R4, RZ ;  /* 0x0000000403037224 */ /* 0x004fe200078e02ff */
[----:B------:R-:W-:-:S04]  /*0890*/  MOV R4, R22 ;  /* 0x0000001600047202 */ /* 0x000fc80000000f00 */
[----:B-1----:R0:W-:Y:S03]  /*08a0*/  STG.E desc[UR36][R24.64], R3 ;  /* 0x0000000318007986 */ /* 0x0021e6000c101924 */
[----:B0-----:R-:W-:Y:S05]  /*08b0*/  CALL.REL.NOINC R6 `(_Z10large_gridIfEvPi) ;  /* 0xfffffff406d07344 */ /* 0x001fea0003c3ffff */
[----:B------:R-:W-:Y:S05]  /*08c0*/  BSYNC.RECONVERGENT B6 ;  /* 0x0000000000067941 */ /* 0x000fea0003800200 */
.L_x_45:
        /* <DEDUP_REMOVED lines=12> */
.L_x_46:
        /* <DEDUP_REMOVED lines=12> */
.L_x_47:
[----:B------:R-:W2:Y:S01]  /*0a50*/  LDG.E R3, desc[UR36][R24.64] ;  /* 0x0000002418037981 */ /* 0x000ea2000c1e1900 */
[----:B------:R-:W-:Y:S01]  /*0a60*/  ISETP.NE.AND P6, PT, R19, RZ, PT ;  /* 0x000000ff1300720c */ /* 0x000fe20003fc5270 */
[----:B------:R-:W-:Y:S02]  /*0a70*/  VIADD R2, R2, 0x20 ;  /* 0x0000002002027836 */ /* 0x000fe40000000000 */
[----:B--2---:R-:W-:-:S05]  /*0a80*/  IMAD R3, R3, R4, RZ ;  /* 0x0000000403037224 */ /* 0x004fca00078e02ff */
[----:B------:R0:W-:Y:S05]  /*0a90*/  STG.E desc[UR36][R24.64], R3 ;  /* 0x0000000318007986 */ /* 0x0001ea000c101924 */
[----:B------:R-:W-:Y:S05]  /*0aa0*/  @P6 BRA `(.L_x_48) ;  /* 0xfffffffc00286947 */ /* 0x000fea000383ffff */
[----:B------:R-:W-:Y:S05]  /*0ab0*/  BSYNC.RECONVERGENT B7 ;  /* 0x0000000000077941 */ /* 0x000fea0003800200 */
.L_x_43:
[----:B------:R-:W-:-:S13]  /*0ac0*/  ISETP.NE.AND P0, PT, R18, RZ, PT ;  /* 0x000000ff1200720c */ /* 0x000fda0003f05270 */
[----:B------:R-:W-:Y:S05]  /*0ad0*/  @!P0 EXIT ;  /* 0x000000000000894d */ /* 0x000fea0003800000 */
[----:B------:R-:W-:Y:S02]  /*0ae0*/  HFMA2 R0, -RZ, RZ, 0, 1.9073486328125e-06 ;  /* 0x00000020ff007431 */ /* 0x000fe400000001ff */
[----:B------:R-:W-:-:S03]  /*0af0*/  IMAD.MOV R18, RZ, RZ, -R18 ;  /* 0x000000ffff127224 */ /* 0x000fc600078e0a12 */
[----:B------:R-:W-:-:S07]  /*0b00*/  IMAD R17, R17, 0x8, R0 ;  /* 0x0000000811117824 */ /* 0x000fce00078e0200 */
.L_x_50:
[----:B-1----:R-:W1:Y:S01]  /*0b10*/  LDC R0, c[0x3][R17] ;  /* 0x00c0000011007b82 */ /* 0x002e620000000800 */
[----:B------:R-:W-:Y:S01]  /*0b20*/  VIADD R18, R18, 0x1 ;  /* 0x0000000112127836 */ /* 0x000fe20000000000 */
[----:B------:R-:W-:Y:S01]  /*0b30*/  BSSY.RECONVERGENT B6, `(.L_x_49) ;  /* 0x0000009000067945 */ /* 0x000fe20003800200 */
[----:B------:R-:W-:Y:S01]  /*0b40*/  MOV R4, R22 ;  /* 0x0000001600047202 */ /* 0x000fe20000000f00 */
[----:B---3--:R-:W-:Y:S01]  /*0b50*/  IMAD.MOV.U32 R5, RZ, RZ, R23 ;  /* 0x000000ffff057224 */ /* 0x008fe200078e0017 */
[----:B------:R-:W-:Y:S01]  /*0b60*/  MOV R20, 0xbc0 ;  /* 0x00000bc000147802 */ /* 0x000fe20000000f00 */
[----:B------:R-:W-:Y:S01]  /*0b70*/  IMAD.MOV.U32 R21, RZ, RZ, 0x0 ;  /* 0x00000000ff157424 */ /* 0x000fe200078e00ff */
[----:B------:R-:W-:-:S04]  /*0b80*/  ISETP.NE.AND P0, PT, R18, RZ, PT ;  /* 0x000000ff1200720c */ /* 0x000fc80003f05270 */
[----:B------:R-:W-:Y:S01]  /*0b90*/  P2R R2, PR, RZ, 0x1 ;  /* 0x00000001ff027803 */ /* 0x000fe20000000000 */
[----:B-1----:R1:W2:Y:S08]  /*0ba0*/  LDC.64 R6, c[0x2][R0] ;  /* 0x0080000000067b82 */ /* 0x0022b00000000a00 */
[----:B012---:R-:W-:Y:S05]  /*0bb0*/  CALL.REL.NOINC R6 `(_Z10large_gridIfEvPi) ;  /* 0xfffffff406107344 */ /* 0x007fea0003c3ffff */
[----:B------:R-:W-:Y:S05]  /*0bc0*/  BSYNC.RECONVERGENT B6 ;  /* 0x0000000000067941 */ /* 0x000fea0003800200 */
.L_x_49:
[----:B------:R-:W2:Y:S01]  /*0bd0*/  LDG.E R3, desc[UR36][R24.64] ;  /* 0x0000002418037981 */ /* 0x000ea2000c1e1900 */
[----:B------:R-:W-:Y:S02]  /*0be0*/  ISETP.NE.AND P6, PT, R2, RZ, PT ;  /* 0x000000ff0200720c */ /* 0x000fe40003fc5270 */
[----:B------:R-:W-:Y:S01]  /*0bf0*/  IADD3 R17, PT, PT, R17, 0x8, RZ ;  /* 0x0000000811117810 */ /* 0x000fe20007ffe0ff */
[----:B--2---:R-:W-:-:S05]  /*0c00*/  IMAD R3, R3, R4, RZ ;  /* 0x0000000403037224 */ /* 0x004fca00078e02ff */
[----:B------:R1:W-:Y:S05]  /*0c10*/  STG.E desc[UR36][R24.64], R3 ;  /* 0x0000000318007986 */ /* 0x0003ea000c101924 */
[----:B------:R-:W-:Y:S05]  /*0c20*/  @P6 BRA `(.L_x_50) ;  /* 0xfffffffc00b86947 */ /* 0x000fea000383ffff */
[----:B------:R-:W-:Y:S05]  /*0c30*/  EXIT ;  /* 0x000000000000794d */ /* 0x000fea0003800000 */
        .type           $_Z10large_gridIfEvPi$_Z2g1P12interval_gpuIfE,@function
        .size           $_Z10large_gridIfEvPi$_Z2g1P12interval_gpuIfE,($_Z10large_gridIfEvPi$_Z2g2P12interval_gpuIfE - $_Z10large_gridIfEvPi$_Z2g1P12interval_gpuIfE)
$_Z10large_gridIfEvPi$_Z2g1P12interval_gpuIfE:
[----:B------:R-:W-:Y:S02]  /*0c40*/  VIADD R1, R1, 0xfffffff8 ;  /* 0xfffffff801017836 */ /* 0x000fe40000000000 */
[----:B------:R-:W-:-:S03]  /*0c50*/  IMAD.MOV.U32 R3, RZ, RZ, R5 ;  /* 0x000000ffff037224 */ /* 0x000fc600078e0005 */
        /* <DEDUP_REMOVED lines=28> */
[----:B------:R-:W-:-:S04]  /*0e20*/  @P1 IMAD.MOV R4, RZ, RZ, 0x1 ;  /* 0x00000001ff041424 */ /* 0x000fc800078e02ff */
[----:B------:R-:W-:Y:S01]  /*0e30*/  @P0 IADD3 R4, PT, PT, R0, RZ, RZ ;  /* 0x000000ff00040210 */ /* 0x000fe20007ffe0ff */
[----:B0-----:R-:W-:Y:S01]  /*0e40*/  VIADD R1, R1, 0x8 ;  /* 0x0000000801017836 */ /* 0x001fe20000000000 */
[----:B--2---:R-:W-:Y:S06]  /*0e50*/  RET.REL.NODEC R20 `(_Z10large_gridIfEvPi) ;  /* 0xfffffff014687950 */ /* 0x004fec0003c3ffff */
        .type           $_Z10large_gridIfEvPi$_Z2g2P12interval_gpuIfE,@function
        .size           $_Z10large_gridIfEvPi$_Z2g2P12interval_gpuIfE,($_Z10large_gridIfEvPi$_Z2g3P12interval_gpuIfE - $_Z10large_gridIfEvPi$_Z2g2P12interval_gpuIfE)
$_Z10large_gridIfEvPi$_Z2g2P12interval_gpuIfE:
        /* <DEDUP_REMOVED lines=28> */
[----:B------:R-:W-:Y:S01]  /*1020*/  IMAD.MOV.U32 R4, RZ, RZ, 0x2 ;  /* 0x00000002ff047424 */ /* 0x000fe200078e00ff */
[----:B------:R-:W-:-:S09]  /*1030*/  SEL R0, RZ, 0x1, P0 ;  /* 0x00000001ff007807 */ /* 0x000fd20000000000 */
[----:B------:R-:W-:Y:S02]  /*1040*/  @P0 IADD3 R4, PT, PT, RZ, 0x1, RZ ;  /* 0x00000001ff040810 */ /* 0x000fe40007ffe0ff */
[----:B------:R-:W-:Y:S02]  /*1050*/  @P1 IMAD.MOV R4, RZ, RZ, R0 ;  /* 0x000000ffff041224 */ /* 0x000fe400078e0200 */
[----:B0-----:R-:W-:Y:S01]  /*1060*/  VIADD R1, R1, 0x8 ;  /* 0x0000000801017836 */ /* 0x001fe20000000000 */
[----:B----4-:R-:W-:Y:S06]  /*1070*/  RET.REL.NODEC R20 `(_Z10large_gridIfEvPi) ;  /* 0xffffffec14e07950 */ /* 0x010fec0003c3ffff */
        .type           $_Z10large_gridIfEvPi$_Z2g3P12interval_gpuIfE,@function
        .size           $_Z10large_gridIfEvPi$_Z2g3P12interval_gpuIfE,($_Z10large_gridIfEvPi$_Z2g4P12interval_gpuIfE - $_Z10large_gridIfEvPi$_Z2g3P12interval_gpuIfE)
$_Z10large_gridIfEvPi$_Z2g3P12interval_gpuIfE:
[----:B------:R-:W-:Y:S01]  /*1080*/  IADD3 R1, PT, PT, R1, -0x8, RZ ;  /* 0xfffffff801017810 */ /* 0x000fe20007ffe0ff */
[----:B------:R-:W-:-:S04]  /*1090*/  IMAD.MOV.U32 R3, RZ, RZ, R5 ;  /* 0x000000ffff037224 */ /* 0x000fc800078e0005 */
[----:B------:R0:W-:Y:S02]  /*10a0*/  STL [R1], R2 ;  /* 0x0000000201007387 */ /* 0x0001e40000100800 */
[----:B0-----:R-:W-:Y:S01]  /*10b0*/  IMAD.MOV.U32 R2, RZ, RZ, R4 ;  /* 0x000000ffff027224 */ /* 0x001fe200078e0004 */
        /* <DEDUP_REMOVED lines=26> */
[----:B------:R-:W-:Y:S01]  /*1260*/  HFMA2 R4, -RZ, RZ, 0, 1.1920928955078125e-07 ;  /* 0x00000002ff047431 */ /* 0x000fe200000001ff */
[----:B------:R-:W-:-:S07]  /*1270*/  SEL R0, RZ, 0x1, P1 ;  /* 0x00000001ff007807 */ /* 0x000fce0000800000 */
[----:B------:R-:W-:-:S04]  /*1280*/  @P1 IMAD.MOV R4, RZ, RZ, 0x1 ;  /* 0x00000001ff041424 */ /* 0x000fc800078e02ff */
[----:B------:R-:W-:Y:S01]  /*1290*/  @P0 IMAD.MOV R4, RZ, RZ, R0 ;  /* 0x000000ffff040224 */ /* 0x000fe200078e0200 */
[----:B0-----:R-:W-:Y:S01]  /*12a0*/  IADD3 R1, PT, PT, R1, 0x8, RZ ;  /* 0x0000000801017810 */ /* 0x001fe20007ffe0ff */
[----:B-----5:R-:W-:Y:S06]  /*12b0*/  RET.REL.NODEC R20 `(_Z10large_gridIfEvPi) ;  /* 0xffffffec14507950 */ /* 0x020fec0003c3ffff */
        .type           $_Z10large_gridIfEvPi$_Z2g4P12interval_gpuIfE,@function
        .size           $_Z10large_gridIfEvPi$_Z2g4P12interval_gpuIfE,($__internal_1_$__cuda_sm3x_div_rn_noftz_f32_slowpath - $_Z10large_gridIfEvPi$_Z2g4P12interval_gpuIfE)
$_Z10large_gridIfEvPi$_Z2g4P12interval_gpuIfE:
[----:B------:R-:W-:Y:S02]  /*12c0*/  VIADD R1, R1, 0xfffffff8 ;  /* 0xfffffff801017836 */ /* 0x000fe40000000000 */
[----:B------:R-:W-:-:S03]  /*12d0*/  IMAD.MOV.U32 R3, RZ, RZ, R5 ;  /* 0x000000ffff037224 */ /* 0x000fc600078e0005 */
[----:B------:R0:W-:Y:S02]  /*12e0*/  STL [R1], R2 ;  /* 0x0000000201007387 */ /* 0x0001e40000100800 */
[----:B0-----:R-:W-:Y:S01]  /*12f0*/  MOV R2, R4 ;  /* 0x0000000400027202 */ /* 0x001fe20000000f00 */
        /* <DEDUP_REMOVED lines=27> */
[----:B------:R-:W-:-:S05]  /*14b0*/  IMAD.MOV.U32 R4, RZ, RZ, 0x2 ;  /* 0x00000002ff047424 */ /* 0x000fca00078e00ff */
[----:B------:R-:W-:-:S07]  /*14c0*/  @P0 IMAD.MOV R4, RZ, RZ, 0x1 ;  /* 0x00000001ff040424 */ /* 0x000fce00078e02ff */
[----:B------:R-:W-:Y:S01]  /*14d0*/  @P1 IADD3 R4, PT, PT, R0, RZ, RZ ;  /* 0x000000ff00041210 */ /* 0x000fe20007ffe0ff */
[----:B0-----:R-:W-:Y:S01]  /*14e0*/  VIADD R1, R1, 0x8 ;  /* 0x0000000801017836 */ /* 0x001fe20000000000 */
[----:B--2---:R-:W-:Y:S06]  /*14f0*/  RET.REL.NODEC R20 `(_Z10large_gridIfEvPi) ;  /* 0xffffffe814c07950 */ /* 0x004fec0003c3ffff */
        .weak           $__internal_1_$__cuda_sm3x_div_rn_noftz_f32_slowpath
        .type           $__internal_1_$__cuda_sm3x_div_rn_noftz_f32_slowpath,@function
        .size           $__internal_1_$__cuda_sm3x_div_rn_noftz_f32_slowpath,(.L_x_72 - $__internal_1_$__cuda_sm3x_div_rn_noftz_f32_slowpath)
$__internal_1_$__cuda_sm3x_div_rn_noftz_f32_slowpath:
[--C-:B------:R-:W-:Y:S01]  /*1500*/  SHF.R.U32.HI R10, RZ, 0x17, R3.reuse ;  /* 0x00000017ff0a7819 */ /* 0x100fe20000011603 */
[----:B------:R-:W-:Y:S01]  /*1510*/  BSSY.RECONVERGENT B1, `(.L_x_51) ;  /* 0x0000063000017945 */ /* 0x000fe20003800200 */
[----:B------:R-:W-:Y:S01]  /*1520*/  SHF.R.U32.HI R11, RZ, 0x17, R0 ;  /* 0x00000017ff0b7819 */ /* 0x000fe20000011600 */
[----:B------:R-:W-:Y:S01]  /*1530*/  IMAD.MOV.U32 R13, RZ, RZ, R3 ;  /* 0x000000ffff0d7224 */ /* 0x000fe200078e0003 */
[----:B------:R-:W-:Y:S02]  /*1540*/  LOP3.LUT R10, R10, 0xff, RZ, 0xc0, !PT ;  /* 0x000000ff0a0a7812 */ /* 0x000fe400078ec0ff */
[----:B------:R-:W-:-:S03]  /*1550*/  LOP3.LUT R15, R11, 0xff, RZ, 0xc0, !PT ;  /* 0x000000ff0b0f7812 */ /* 0x000fc600078ec0ff */
[----:B------:R-:W-:Y:S01]  /*1560*/  VIADD R14, R10, 0xffffffff ;  /* 0xffffffff0a0e7836 */ /* 0x000fe20000000000 */
[----:B------:R-:W-:-:S04]  /*1570*/  IADD3 R12, PT, PT, R15, -0x1, RZ ;  /* 0xffffffff0f0c7810 */ /* 0x000fc80007ffe0ff */
        /* <DEDUP_REMOVED lines=25> */
[----:B------:R-:W-:Y:S01]  /*1710*/  @!P1 FFMA R13, R3, 1.84467440737095516160e+19, RZ ;  /* 0x5f800000030d9823 */ /* 0x000fe200000000ff */
[----:B------:R-:W-:-:S07]  /*1720*/  @!P1 VIADD R11, R11, 0x40 ;  /* 0x000000400b0b9836 */ /* 0x000fce0000000000 */
.L_x_52:
[----:B------:R-:W-:Y:S01]  /*1730*/  LEA R12, R10, 0xc0800000, 0x17 ;  /* 0xc08000000a0c7811 */ /* 0x000fe200078eb8ff */
[----:B------:R-:W-:Y:S01]  /*1740*/  VIADD R15, R15, 0xffffff81 ;  /* 0xffffff810f0f7836 */ /* 0x000fe20000000000 */
[----:B------:R-:W-:Y:S02]  /*1750*/  BSSY.RECONVERGENT B2, `(.L_x_57) ;  /* 0x0000035000027945 */ /* 0x000fe40003800200 */
[----:B------:R-:W-:Y:S01]  /*1760*/  IADD3 R14, PT, PT, -R12, R13, RZ ;  /* 0x0000000d0c0e7210 */ /* 0x000fe20007ffe1ff */
[----:B------:R-:W-:-:S03]  /*1770*/  IMAD R0, R15, -0x800000, R0 ;  /* 0xff8000000f007824 */ /* 0x000fc600078e0200 */
[----:B------:R0:W1:Y:S01]  /*1780*/  MUFU.RCP R13, R14 ;  /* 0x0000000e000d7308 */ /* 0x0000620000001000 */
[----:B------:R-:W-:Y:S01]  /*1790*/  FADD.FTZ R17, -R14, -RZ ;  /* 0x800000ff0e117221 */ /* 0x000fe20000010100 */
[----:B0-----:R-:W-:-:S05]  /*17a0*/  IADD3 R14, PT, PT, R15, 0x7f, -R10 ;  /* 0x0000007f0f0e7810 */ /* 0x001fca0007ffe80a */
[----:B------:R-:W-:Y:S02]  /*17b0*/  IMAD.IADD R11, R14, 0x1, R11 ;  /* 0x000000010e0b7824 */ /* 0x000fe400078e020b */
[----:B-1----:R-:W-:-:S04]  /*17c0*/  FFMA R12, R13, R17, 1 ;  /* 0x3f8000000d0c7423 */ /* 0x002fc80000000011 */
        /* <DEDUP_REMOVED lines=20> */
[C---:B------:R-:W-:Y:S02]  /*1910*/  ISETP.NE.AND P2, PT, R14.reuse, RZ, PT ;  /* 0x000000ff0e00720c */ /* 0x040fe40003f45270 */
[----:B------:R-:W-:Y:S02]  /*1920*/  ISETP.NE.AND P1, PT, R14, RZ, PT ;  /* 0x000000ff0e00720c */ /* 0x000fe40003f25270 */
[----:B------:R-:W-:Y:S01]  /*1930*/  LOP3.LUT R11, R10, 0x7fffff, RZ, 0xc0, !PT ;  /* 0x007fffff0a0b7812 */ /* 0x000fe200078ec0ff */
[CCC-:B------:R-:W-:Y:S01]  /*1940*/  FFMA.RP R10, R13.reuse, R17.reuse, R12.reuse ;  /* 0x000000110d0a7223 */ /* 0x1c0fe2000000800c */
[----:B------:R-:W-:Y:S01]  /*1950*/  FFMA.RM R13, R13, R17, R12 ;  /* 0x000000110d0d7223 */ /* 0x000fe2000000400c */
[C---:B------:R-:W-:Y:S01]  /*1960*/  VIADD R12, R14.reuse, 0x20 ;  /* 0x000000200e0c7836 */ /* 0x040fe20000000000 */
[----:B------:R-:W-:Y:S02]  /*1970*/  LOP3.LUT R11, R11, 0x800000, RZ, 0xfc, !PT ;  /* 0x008000000b0b7812 */ /* 0x000fe400078efcff */
[----:B------:R-:W-:-:S02]  /*1980*/  IADD3 R14, PT, PT, -R14, RZ, RZ ;  /* 0x000000ff0e0e7210 */ /* 0x000fc40007ffe1ff */
[----:B------:R-:W-:Y:S02]  /*1990*/  SHF.L.U32 R12, R11, R12, RZ ;  /* 0x0000000c0b0c7219 */ /* 0x000fe400000006ff */
[----:B------:R-:W-:Y:S02]  /*19a0*/  FSETP.NEU.FTZ.AND P0, PT, R10, R13, PT ;  /* 0x0000000d0a00720b */ /* 0x000fe40003f1d000 */
[----:B------:R-:W-:Y:S02]  /*19b0*/  SEL R10, R14, RZ, P2 ;  /* 0x000000ff0e0a7207 */ /* 0x000fe40001000000 */
[----:B------:R-:W-:Y:S02]  /*19c0*/  ISETP.NE.AND P1, PT, R12, RZ, P1 ;  /* 0x000000ff0c00720c */ /* 0x000fe40000f25270 */
[----:B------:R-:W-:Y:S02]  /*19d0*/  SHF.R.U32.HI R10, RZ, R10, R11 ;  /* 0x0000000aff0a7219 */ /* 0x000fe4000001160b */
[----:B------:R-:W-:-:S02]  /*19e0*/  PLOP3.LUT P0, PT, P0, P1, PT, 0xf8, 0x8f ;  /* 0x00000000008f781c */ /* 0x000fc40000703f70 */
[----:B------:R-:W-:Y:S02]  /*19f0*/  SHF.R.U32.HI R12, RZ, 0x1, R10 ;  /* 0x00000001ff0c7819 */ /* 0x000fe4000001160a */
[----:B------:R-:W-:-:S04]  /*1a00*/  SEL R11, RZ, 0x1, !P0 ;  /* 0x00000001ff0b7807 */ /* 0x000fc80004000000 */
[----:B------:R-:W-:-:S04]  /*1a10*/  LOP3.LUT R11, R11, 0x1, R12, 0xf8, !PT ;  /* 0x000000010b0b7812 */ /* 0x000fc800078ef80c */
[----:B------:R-:W-:-:S05]  /*1a20*/  LOP3.LUT R11, R11, R10, RZ, 0xc0, !PT ;  /* 0x0000000a0b0b7212 */ /* 0x000fca00078ec0ff */
[----:B------:R-:W-:-:S05]  /*1a30*/  IMAD.IADD R11, R12, 0x1, R11 ;  /* 0x000000010c0b7824 */ /* 0x000fca00078e020b */
[----:B------:R-:W-:Y:S01]  /*1a40*/  LOP3.LUT R0, R11, R0, RZ, 0xfc, !PT ;  /* 0x000000000b007212 */ /* 0x000fe200078efcff */
[----:B------:R-:W-:Y:S06]  /*1a50*/  BRA `(.L_x_60) ;  /* 0x0000000000107947 */ /* 0x000fec0003800000 */
.L_x_59:
[----:B------:R-:W-:-:S04]  /*1a60*/  LOP3.LUT R0, R0, 0x80000000, RZ, 0xc0, !PT ;  /* 0x8000000000007812 */ /* 0x000fc800078ec0ff */
[----:B------:R-:W-:Y:S01]  /*1a70*/  LOP3.LUT R0, R0, 0x7f800000, RZ, 0xfc, !PT ;  /* 0x7f80000000007812 */ /* 0x000fe200078efcff */
[----:B------:R-:W-:Y:S06]  /*1a80*/  BRA `(.L_x_60) ;  /* 0x0000000000047947 */ /* 0x000fec0003800000 */
.L_x_58:
[----:B------:R-:W-:-:S07]  /*1a90*/  LEA R0, R11, R0, 0x17 ;  /* 0x000000000b007211 */ /* 0x000fce00078eb8ff */
.L_x_60:
[----:B------:R-:W-:Y:S05]  /*1aa0*/  BSYNC.RECONVERGENT B2 ;  /* 0x0000000000027941 */ /* 0x000fea0003800200 */
.L_x_57:
[----:B------:R-:W-:Y:S05]  /*1ab0*/  BRA `(.L_x_61) ;  /* 0x0000000000207947 */ /* 0x000fea0003800000 */
.L_x_56:
[----:B------:R-:W-:-:S04]  /*1ac0*/  LOP3.LUT R0, R13, 0x80000000, R0, 0x48, !PT ;  /* 0x800000000d007812 */ /* 0x000fc800078e4800 */
[----:B------:R-:W-:Y:S01]  /*1ad0*/  LOP3.LUT R0, R0, 0x7f800000, RZ, 0xfc, !PT ;  /* 0x7f80000000007812 */ /* 0x000fe200078efcff */
[----:B------:R-:W-:Y:S06]  /*1ae0*/  BRA `(.L_x_61) ;  /* 0x0000000000147947 */ /* 0x000fec0003800000 */
.L_x_55:
[----:B------:R-:W-:Y:S01]  /*1af0*/  LOP3.LUT R0, R13, 0x80000000, R0, 0x48, !PT ;  /* 0x800000000d007812 */ /* 0x000fe200078e4800 */
[----:B------:R-:W-:Y:S06]  /*1b00*/  BRA `(.L_x_61) ;  /* 0x00000000000c7947 */ /* 0x000fec0003800000 */
.L_x_54:
[----:B------:R-:W0:Y:S01]  /*1b10*/  MUFU.RSQ R0, -QNAN ;  /* 0xffc0000000007908 */ /* 0x000e220000001400 */
[----:B------:R-:W-:Y:S05]  /*1b20*/  BRA `(.L_x_61) ;  /* 0x0000000000047947 */ /* 0x000fea0003800000 */
.L_x_53:
[----:B------:R-:W-:-:S07]  /*1b30*/  FADD.FTZ R0, R0, R3 ;  /* 0x0000000300007221 */ /* 0x000fce0000010000 */
.L_x_61:
[----:B------:R-:W-:Y:S05]  /*1b40*/  BSYNC.RECONVERGENT B1 ;  /* 0x0000000000017941 */ /* 0x000fea0003800200 */
.L_x_51:
[----:B------:R-:W-:Y:S02]  /*1b50*/  HFMA2 R11, -RZ, RZ, 0, 0 ;  /* 0x00000000ff0b7431 */ /* 0x000fe400000001ff */
[----:B------:R-:W-:-:S04]  /*1b60*/  IMAD.MOV.U32 R10, RZ, RZ, R8 ;  /* 0x000000ffff0a7224 */ /* 0x000fc800078e0008 */
[----:B0-----:R-:W-:Y:S05]  /*1b70*/  RET.REL.NODEC R10 `(_Z10large_gridIfEvPi) ;  /* 0xffffffe40a207950 */ /* 0x001fea0003c3ffff */
.L_x_62:
        /* <DEDUP_REMOVED lines=16> */
.L_x_72:


//--------------------- .nv.global.init           --------------------------
	.section	.nv.global.init,"aw",@progbits
.nv.global.init:
	.type		$str,@object
	.size		$str,(.L_6 - $str)
$str:
        /*0000*/ 	.byte	0x63, 0x6f, 0x72, 0x6e, 0x65, 0x72, 0x20, 0x3d, 0x20, 0x25, 0x64, 0x0a, 0x00
.L_6:


//--------------------- .nv.shared.reserved.0     --------------------------
	.section	.nv.shared.reserved.0,"aw",@nobits
	.weak		__nv_reservedSMEM_offset_0_alias
	.size		__nv_reservedSMEM_offset_0_alias, 0, 64
	.other		__nv_reservedSMEM_offset_0_alias,@"STO_CUDA_RESERVED_SHARED STV_DEFAULT"
__nv_reservedSMEM_offset_0_alias:
	.zero		0
	.zero		64


//--------------------- .nv.constant0._Z11second_gridIfEvPiS0_ --------------------------
	.section	.nv.constant0._Z11second_gridIfEvPiS0_,"a",@progbits
	.sectionflags	@""
	.align	4
.nv.constant0._Z11second_gridIfEvPiS0_:
	.zero		912


//--------------------- .nv.constant0._Z10large_gridIfEvPi --------------------------
	.section	.nv.constant0._Z10large_gridIfEvPi,"a",@progbits
	.sectionflags	@""
	.align	4
.nv.constant0._Z10large_gridIfEvPi:
	.zero		904


//--------------------- SYMBOLS --------------------------

	.type		.nv.reservedSmem.offset0,@object
	.size		.nv.reservedSmem.offset0,0x4
	.type		vprintf,@function
	.type		malloc,@function
